//
// Generated by NVIDIA NVVM Compiler
//
// Compiler Build ID: CL-36424714
// Cuda compilation tools, release 13.0, V13.0.88
// Based on NVVM 20.0.0
//

.version 9.0
.target sm_100
.address_size 64

	// .globl	_Z5gerarPii
.global .align 4 .b8 precalc_xorwow_matrix[102400];
.global .align 4 .b8 precalc_xorwow_offset_matrix[102400];
.global .align 4 .b8 mrg32k3aM1[2304];
.global .align 4 .b8 mrg32k3aM2[2304];
.global .align 4 .b8 mrg32k3aM1SubSeq[2016];
.global .align 4 .b8 mrg32k3aM2SubSeq[2016];
.global .align 4 .b8 mrg32k3aM1Seq[2304];
.global .align 4 .b8 mrg32k3aM2Seq[2304];
.const .align 8 .b8 __cr_lgamma_table[72];
.global .align 1 .b8 _ZN34_INTERNAL_f13905de_4_k_cu_86927c704cuda3std3__45__cpo5beginE[1];
.global .align 1 .b8 _ZN34_INTERNAL_f13905de_4_k_cu_86927c704cuda3std3__45__cpo3endE[1];
.global .align 1 .b8 _ZN34_INTERNAL_f13905de_4_k_cu_86927c704cuda3std3__45__cpo6cbeginE[1];
.global .align 1 .b8 _ZN34_INTERNAL_f13905de_4_k_cu_86927c704cuda3std3__45__cpo4cendE[1];
.global .align 1 .b8 _ZN34_INTERNAL_f13905de_4_k_cu_86927c704cuda3std3__45__cpo6rbeginE[1];
.global .align 1 .b8 _ZN34_INTERNAL_f13905de_4_k_cu_86927c704cuda3std3__45__cpo4rendE[1];
.global .align 1 .b8 _ZN34_INTERNAL_f13905de_4_k_cu_86927c704cuda3std3__45__cpo7crbeginE[1];
.global .align 1 .b8 _ZN34_INTERNAL_f13905de_4_k_cu_86927c704cuda3std3__45__cpo5crendE[1];
.global .align 1 .b8 _ZN34_INTERNAL_f13905de_4_k_cu_86927c704cuda3std3__436_GLOBAL__N__f13905de_4_k_cu_86927c706ignoreE[1];
.global .align 1 .b8 _ZN34_INTERNAL_f13905de_4_k_cu_86927c704cuda3std3__419piecewise_constructE[1];
.global .align 1 .b8 _ZN34_INTERNAL_f13905de_4_k_cu_86927c704cuda3std3__48in_placeE[1];
.global .align 1 .b8 _ZN34_INTERNAL_f13905de_4_k_cu_86927c704cuda3std3__420unreachable_sentinelE[1];
.global .align 1 .b8 _ZN34_INTERNAL_f13905de_4_k_cu_86927c704cuda3std3__47nulloptE[1];
.global .align 1 .b8 _ZN34_INTERNAL_f13905de_4_k_cu_86927c704cuda3std3__48unexpectE[1];
.global .align 1 .b8 _ZN34_INTERNAL_f13905de_4_k_cu_86927c704cuda3std6ranges3__45__cpo4swapE[1];
.global .align 1 .b8 _ZN34_INTERNAL_f13905de_4_k_cu_86927c704cuda3std6ranges3__45__cpo9iter_moveE[1];
.global .align 1 .b8 _ZN34_INTERNAL_f13905de_4_k_cu_86927c704cuda3std6ranges3__45__cpo5beginE[1];
.global .align 1 .b8 _ZN34_INTERNAL_f13905de_4_k_cu_86927c704cuda3std6ranges3__45__cpo3endE[1];
.global .align 1 .b8 _ZN34_INTERNAL_f13905de_4_k_cu_86927c704cuda3std6ranges3__45__cpo6cbeginE[1];
.global .align 1 .b8 _ZN34_INTERNAL_f13905de_4_k_cu_86927c704cuda3std6ranges3__45__cpo4cendE[1];
.global .align 1 .b8 _ZN34_INTERNAL_f13905de_4_k_cu_86927c704cuda3std6ranges3__45__cpo7advanceE[1];
.global .align 1 .b8 _ZN34_INTERNAL_f13905de_4_k_cu_86927c704cuda3std6ranges3__45__cpo9iter_swapE[1];
.global .align 1 .b8 _ZN34_INTERNAL_f13905de_4_k_cu_86927c704cuda3std6ranges3__45__cpo4nextE[1];
.global .align 1 .b8 _ZN34_INTERNAL_f13905de_4_k_cu_86927c704cuda3std6ranges3__45__cpo4prevE[1];
.global .align 1 .b8 _ZN34_INTERNAL_f13905de_4_k_cu_86927c704cuda3std6ranges3__45__cpo4dataE[1];
.global .align 1 .b8 _ZN34_INTERNAL_f13905de_4_k_cu_86927c704cuda3std6ranges3__45__cpo5cdataE[1];
.global .align 1 .b8 _ZN34_INTERNAL_f13905de_4_k_cu_86927c704cuda3std6ranges3__45__cpo4sizeE[1];
.global .align 1 .b8 _ZN34_INTERNAL_f13905de_4_k_cu_86927c704cuda3std6ranges3__45__cpo5ssizeE[1];
.global .align 1 .b8 _ZN34_INTERNAL_f13905de_4_k_cu_86927c704cuda3std6ranges3__45__cpo8distanceE[1];
.global .align 1 .b8 _ZN34_INTERNAL_f13905de_4_k_cu_86927c706thrust24THRUST_300001_SM_1000_NS8cuda_cub3parE[1];
.global .align 1 .b8 _ZN34_INTERNAL_f13905de_4_k_cu_86927c706thrust24THRUST_300001_SM_1000_NS8cuda_cub10par_nosyncE[1];
.global .align 1 .b8 _ZN34_INTERNAL_f13905de_4_k_cu_86927c706thrust24THRUST_300001_SM_1000_NS6system6detail10sequential3seqE[1];
.global .align 1 .b8 _ZN34_INTERNAL_f13905de_4_k_cu_86927c706thrust24THRUST_300001_SM_1000_NS12placeholders2_1E[1];
.global .align 1 .b8 _ZN34_INTERNAL_f13905de_4_k_cu_86927c706thrust24THRUST_300001_SM_1000_NS12placeholders2_2E[1];
.global .align 1 .b8 _ZN34_INTERNAL_f13905de_4_k_cu_86927c706thrust24THRUST_300001_SM_1000_NS12placeholders2_3E[1];
.global .align 1 .b8 _ZN34_INTERNAL_f13905de_4_k_cu_86927c706thrust24THRUST_300001_SM_1000_NS12placeholders2_4E[1];
.global .align 1 .b8 _ZN34_INTERNAL_f13905de_4_k_cu_86927c706thrust24THRUST_300001_SM_1000_NS12placeholders2_5E[1];
.global .align 1 .b8 _ZN34_INTERNAL_f13905de_4_k_cu_86927c706thrust24THRUST_300001_SM_1000_NS12placeholders2_6E[1];
.global .align 1 .b8 _ZN34_INTERNAL_f13905de_4_k_cu_86927c706thrust24THRUST_300001_SM_1000_NS12placeholders2_7E[1];
.global .align 1 .b8 _ZN34_INTERNAL_f13905de_4_k_cu_86927c706thrust24THRUST_300001_SM_1000_NS12placeholders2_8E[1];
.global .align 1 .b8 _ZN34_INTERNAL_f13905de_4_k_cu_86927c706thrust24THRUST_300001_SM_1000_NS12placeholders2_9E[1];
.global .align 1 .b8 _ZN34_INTERNAL_f13905de_4_k_cu_86927c706thrust24THRUST_300001_SM_1000_NS12placeholders3_10E[1];
.global .align 1 .b8 _ZN34_INTERNAL_f13905de_4_k_cu_86927c706thrust24THRUST_300001_SM_1000_NS3seqE[1];

.visible .entry _Z5gerarPii(
	.param .u64 .ptr .align 1 _Z5gerarPii_param_0,
	.param .u32 _Z5gerarPii_param_1
)
{
	.local .align 8 .b8 	__local_depot0[48];
	.reg .b64 	%SP;
	.reg .b64 	%SPL;
	.reg .pred 	%p<65>;
	.reg .b32 	%r<1266>;
	.reg .b32 	%f<13>;
	.reg .b64 	%rd<27>;

	mov.u64 	%SPL, __local_depot0;
	ld.param.u64 	%rd10, [_Z5gerarPii_param_0];
	ld.param.u32 	%r560, [_Z5gerarPii_param_1];
	mov.u32 	%r561, %ctaid.x;
	mov.u32 	%r562, %ntid.x;
	mov.u32 	%r563, %tid.x;
	mad.lo.s32 	%r1, %r561, %r562, %r563;
	setp.ge.s32 	%p1, %r1, %r560;
	@%p1 bra 	$L__BB0_119;
	add.u64 	%rd1, %SPL, 0;
	cvt.s64.s32 	%rd2, %r1;
	mov.b32 	%r989, 1478573778;
	mov.b32 	%r569, 716983765;
	st.local.v2.u32 	[%rd1], {%r569, %r989};
	mov.b32 	%r987, -123459836;
	mov.b32 	%r988, 1163863128;
	st.local.v2.u32 	[%rd1+8], {%r988, %r987};
	mov.b32 	%r985, 1360900310;
	mov.b32 	%r986, -589760388;
	st.local.v2.u32 	[%rd1+16], {%r986, %r985};
	setp.eq.s32 	%p2, %r1, 0;
	@%p2 bra 	$L__BB0_116;
	mov.b32 	%r972, 0;
	mov.b32 	%r989, 1478573778;
	mov.b32 	%r988, 1163863128;
	mov.b32 	%r987, -123459836;
	mov.b32 	%r986, -589760388;
	mov.b32 	%r985, 1360900310;
	mov.u64 	%rd13, precalc_xorwow_matrix;
	mov.u64 	%rd26, %rd2;
$L__BB0_3:
	mov.u64 	%rd3, %rd26;
	and.b64  	%rd4, %rd3, 3;
	setp.eq.s64 	%p3, %rd4, 0;
	@%p3 bra 	$L__BB0_115;
	mul.wide.u32 	%rd12, %r972, 3200;
	add.s64 	%rd5, %rd13, %rd12;
	mov.b32 	%r985, 0;
	mov.u32 	%r986, %r985;
	mov.u32 	%r987, %r985;
	mov.u32 	%r988, %r985;
	mov.u32 	%r989, %r985;
	mov.u32 	%r978, %r985;
$L__BB0_5:
	mul.wide.u32 	%rd14, %r978, 4;
	add.s64 	%rd15, %rd1, %rd14;
	ld.local.u32 	%r14, [%rd15+4];
	shl.b32 	%r15, %r978, 5;
	mov.b32 	%r984, 0;
$L__BB0_6:
	.pragma "nounroll";
	shr.u32 	%r578, %r14, %r984;
	and.b32  	%r579, %r578, 1;
	setp.eq.b32 	%p4, %r579, 1;
	not.pred 	%p5, %p4;
	add.s32 	%r580, %r15, %r984;
	mul.lo.s32 	%r581, %r580, 5;
	mul.wide.u32 	%rd16, %r581, 4;
	add.s64 	%rd6, %rd5, %rd16;
	@%p5 bra 	$L__BB0_8;
	ld.global.u32 	%r582, [%rd6];
	xor.b32  	%r989, %r989, %r582;
	ld.global.u32 	%r583, [%rd6+4];
	xor.b32  	%r988, %r988, %r583;
	ld.global.u32 	%r584, [%rd6+8];
	xor.b32  	%r987, %r987, %r584;
	ld.global.u32 	%r585, [%rd6+12];
	xor.b32  	%r986, %r986, %r585;
	ld.global.u32 	%r586, [%rd6+16];
	xor.b32  	%r985, %r985, %r586;
$L__BB0_8:
	and.b32  	%r588, %r578, 2;
	setp.eq.s32 	%p6, %r588, 0;
	@%p6 bra 	$L__BB0_10;
	ld.global.u32 	%r589, [%rd6+20];
	xor.b32  	%r989, %r989, %r589;
	ld.global.u32 	%r590, [%rd6+24];
	xor.b32  	%r988, %r988, %r590;
	ld.global.u32 	%r591, [%rd6+28];
	xor.b32  	%r987, %r987, %r591;
	ld.global.u32 	%r592, [%rd6+32];
	xor.b32  	%r986, %r986, %r592;
	ld.global.u32 	%r593, [%rd6+36];
	xor.b32  	%r985, %r985, %r593;
$L__BB0_10:
	and.b32  	%r595, %r578, 4;
	setp.eq.s32 	%p7, %r595, 0;
	@%p7 bra 	$L__BB0_12;
	ld.global.u32 	%r596, [%rd6+40];
	xor.b32  	%r989, %r989, %r596;
	ld.global.u32 	%r597, [%rd6+44];
	xor.b32  	%r988, %r988, %r597;
	ld.global.u32 	%r598, [%rd6+48];
	xor.b32  	%r987, %r987, %r598;
	ld.global.u32 	%r599, [%rd6+52];
	xor.b32  	%r986, %r986, %r599;
	ld.global.u32 	%r600, [%rd6+56];
	xor.b32  	%r985, %r985, %r600;
$L__BB0_12:
	and.b32  	%r602, %r578, 8;
	setp.eq.s32 	%p8, %r602, 0;
	@%p8 bra 	$L__BB0_14;
	ld.global.u32 	%r603, [%rd6+60];
	xor.b32  	%r989, %r989, %r603;
	ld.global.u32 	%r604, [%rd6+64];
	xor.b32  	%r988, %r988, %r604;
	ld.global.u32 	%r605, [%rd6+68];
	xor.b32  	%r987, %r987, %r605;
	ld.global.u32 	%r606, [%rd6+72];
	xor.b32  	%r986, %r986, %r606;
	ld.global.u32 	%r607, [%rd6+76];
	xor.b32  	%r985, %r985, %r607;
$L__BB0_14:
	and.b32  	%r609, %r578, 16;
	setp.eq.s32 	%p9, %r609, 0;
	@%p9 bra 	$L__BB0_16;
	ld.global.u32 	%r610, [%rd6+80];
	xor.b32  	%r989, %r989, %r610;
	ld.global.u32 	%r611, [%rd6+84];
	xor.b32  	%r988, %r988, %r611;
	ld.global.u32 	%r612, [%rd6+88];
	xor.b32  	%r987, %r987, %r612;
	ld.global.u32 	%r613, [%rd6+92];
	xor.b32  	%r986, %r986, %r613;
	ld.global.u32 	%r614, [%rd6+96];
	xor.b32  	%r985, %r985, %r614;
$L__BB0_16:
	and.b32  	%r616, %r578, 32;
	setp.eq.s32 	%p10, %r616, 0;
	@%p10 bra 	$L__BB0_18;
	ld.global.u32 	%r617, [%rd6+100];
	xor.b32  	%r989, %r989, %r617;
	ld.global.u32 	%r618, [%rd6+104];
	xor.b32  	%r988, %r988, %r618;
	ld.global.u32 	%r619, [%rd6+108];
	xor.b32  	%r987, %r987, %r619;
	ld.global.u32 	%r620, [%rd6+112];
	xor.b32  	%r986, %r986, %r620;
	ld.global.u32 	%r621, [%rd6+116];
	xor.b32  	%r985, %r985, %r621;
$L__BB0_18:
	and.b32  	%r623, %r578, 64;
	setp.eq.s32 	%p11, %r623, 0;
	@%p11 bra 	$L__BB0_20;
	ld.global.u32 	%r624, [%rd6+120];
	xor.b32  	%r989, %r989, %r624;
	ld.global.u32 	%r625, [%rd6+124];
	xor.b32  	%r988, %r988, %r625;
	ld.global.u32 	%r626, [%rd6+128];
	xor.b32  	%r987, %r987, %r626;
	ld.global.u32 	%r627, [%rd6+132];
	xor.b32  	%r986, %r986, %r627;
	ld.global.u32 	%r628, [%rd6+136];
	xor.b32  	%r985, %r985, %r628;
$L__BB0_20:
	and.b32  	%r630, %r578, 128;
	setp.eq.s32 	%p12, %r630, 0;
	@%p12 bra 	$L__BB0_22;
	ld.global.u32 	%r631, [%rd6+140];
	xor.b32  	%r989, %r989, %r631;
	ld.global.u32 	%r632, [%rd6+144];
	xor.b32  	%r988, %r988, %r632;
	ld.global.u32 	%r633, [%rd6+148];
	xor.b32  	%r987, %r987, %r633;
	ld.global.u32 	%r634, [%rd6+152];
	xor.b32  	%r986, %r986, %r634;
	ld.global.u32 	%r635, [%rd6+156];
	xor.b32  	%r985, %r985, %r635;
$L__BB0_22:
	and.b32  	%r637, %r578, 256;
	setp.eq.s32 	%p13, %r637, 0;
	@%p13 bra 	$L__BB0_24;
	ld.global.u32 	%r638, [%rd6+160];
	xor.b32  	%r989, %r989, %r638;
	ld.global.u32 	%r639, [%rd6+164];
	xor.b32  	%r988, %r988, %r639;
	ld.global.u32 	%r640, [%rd6+168];
	xor.b32  	%r987, %r987, %r640;
	ld.global.u32 	%r641, [%rd6+172];
	xor.b32  	%r986, %r986, %r641;
	ld.global.u32 	%r642, [%rd6+176];
	xor.b32  	%r985, %r985, %r642;
$L__BB0_24:
	and.b32  	%r644, %r578, 512;
	setp.eq.s32 	%p14, %r644, 0;
	@%p14 bra 	$L__BB0_26;
	ld.global.u32 	%r645, [%rd6+180];
	xor.b32  	%r989, %r989, %r645;
	ld.global.u32 	%r646, [%rd6+184];
	xor.b32  	%r988, %r988, %r646;
	ld.global.u32 	%r647, [%rd6+188];
	xor.b32  	%r987, %r987, %r647;
	ld.global.u32 	%r648, [%rd6+192];
	xor.b32  	%r986, %r986, %r648;
	ld.global.u32 	%r649, [%rd6+196];
	xor.b32  	%r985, %r985, %r649;
$L__BB0_26:
	and.b32  	%r651, %r578, 1024;
	setp.eq.s32 	%p15, %r651, 0;
	@%p15 bra 	$L__BB0_28;
	ld.global.u32 	%r652, [%rd6+200];
	xor.b32  	%r989, %r989, %r652;
	ld.global.u32 	%r653, [%rd6+204];
	xor.b32  	%r988, %r988, %r653;
	ld.global.u32 	%r654, [%rd6+208];
	xor.b32  	%r987, %r987, %r654;
	ld.global.u32 	%r655, [%rd6+212];
	xor.b32  	%r986, %r986, %r655;
	ld.global.u32 	%r656, [%rd6+216];
	xor.b32  	%r985, %r985, %r656;
$L__BB0_28:
	and.b32  	%r658, %r578, 2048;
	setp.eq.s32 	%p16, %r658, 0;
	@%p16 bra 	$L__BB0_30;
	ld.global.u32 	%r659, [%rd6+220];
	xor.b32  	%r989, %r989, %r659;
	ld.global.u32 	%r660, [%rd6+224];
	xor.b32  	%r988, %r988, %r660;
	ld.global.u32 	%r661, [%rd6+228];
	xor.b32  	%r987, %r987, %r661;
	ld.global.u32 	%r662, [%rd6+232];
	xor.b32  	%r986, %r986, %r662;
	ld.global.u32 	%r663, [%rd6+236];
	xor.b32  	%r985, %r985, %r663;
$L__BB0_30:
	and.b32  	%r665, %r578, 4096;
	setp.eq.s32 	%p17, %r665, 0;
	@%p17 bra 	$L__BB0_32;
	ld.global.u32 	%r666, [%rd6+240];
	xor.b32  	%r989, %r989, %r666;
	ld.global.u32 	%r667, [%rd6+244];
	xor.b32  	%r988, %r988, %r667;
	ld.global.u32 	%r668, [%rd6+248];
	xor.b32  	%r987, %r987, %r668;
	ld.global.u32 	%r669, [%rd6+252];
	xor.b32  	%r986, %r986, %r669;
	ld.global.u32 	%r670, [%rd6+256];
	xor.b32  	%r985, %r985, %r670;
$L__BB0_32:
	and.b32  	%r672, %r578, 8192;
	setp.eq.s32 	%p18, %r672, 0;
	@%p18 bra 	$L__BB0_34;
	ld.global.u32 	%r673, [%rd6+260];
	xor.b32  	%r989, %r989, %r673;
	ld.global.u32 	%r674, [%rd6+264];
	xor.b32  	%r988, %r988, %r674;
	ld.global.u32 	%r675, [%rd6+268];
	xor.b32  	%r987, %r987, %r675;
	ld.global.u32 	%r676, [%rd6+272];
	xor.b32  	%r986, %r986, %r676;
	ld.global.u32 	%r677, [%rd6+276];
	xor.b32  	%r985, %r985, %r677;
$L__BB0_34:
	and.b32  	%r679, %r578, 16384;
	setp.eq.s32 	%p19, %r679, 0;
	@%p19 bra 	$L__BB0_36;
	ld.global.u32 	%r680, [%rd6+280];
	xor.b32  	%r989, %r989, %r680;
	ld.global.u32 	%r681, [%rd6+284];
	xor.b32  	%r988, %r988, %r681;
	ld.global.u32 	%r682, [%rd6+288];
	xor.b32  	%r987, %r987, %r682;
	ld.global.u32 	%r683, [%rd6+292];
	xor.b32  	%r986, %r986, %r683;
	ld.global.u32 	%r684, [%rd6+296];
	xor.b32  	%r985, %r985, %r684;
$L__BB0_36:
	and.b32  	%r686, %r578, 32768;
	setp.eq.s32 	%p20, %r686, 0;
	@%p20 bra 	$L__BB0_38;
	ld.global.u32 	%r687, [%rd6+300];
	xor.b32  	%r989, %r989, %r687;
	ld.global.u32 	%r688, [%rd6+304];
	xor.b32  	%r988, %r988, %r688;
	ld.global.u32 	%r689, [%rd6+308];
	xor.b32  	%r987, %r987, %r689;
	ld.global.u32 	%r690, [%rd6+312];
	xor.b32  	%r986, %r986, %r690;
	ld.global.u32 	%r691, [%rd6+316];
	xor.b32  	%r985, %r985, %r691;
$L__BB0_38:
	add.s32 	%r984, %r984, 16;
	setp.ne.s32 	%p21, %r984, 32;
	@%p21 bra 	$L__BB0_6;
	mad.lo.s32 	%r692, %r978, -31, %r15;
	add.s32 	%r978, %r692, 1;
	setp.ne.s32 	%p22, %r978, 5;
	@%p22 bra 	$L__BB0_5;
	st.local.u32 	[%rd1+4], %r989;
	st.local.v2.u32 	[%rd1+8], {%r988, %r987};
	st.local.v2.u32 	[%rd1+16], {%r986, %r985};
	setp.eq.s64 	%p23, %rd4, 1;
	@%p23 bra 	$L__BB0_115;
	mov.b32 	%r985, 0;
	mov.u32 	%r986, %r985;
	mov.u32 	%r987, %r985;
	mov.u32 	%r988, %r985;
	mov.u32 	%r989, %r985;
	mov.u32 	%r1070, %r985;
$L__BB0_42:
	mul.wide.u32 	%rd17, %r1070, 4;
	add.s64 	%rd18, %rd1, %rd17;
	ld.local.u32 	%r190, [%rd18+4];
	shl.b32 	%r191, %r1070, 5;
	mov.b32 	%r1076, 0;
$L__BB0_43:
	.pragma "nounroll";
	shr.u32 	%r695, %r190, %r1076;
	and.b32  	%r696, %r695, 1;
	setp.eq.b32 	%p24, %r696, 1;
	not.pred 	%p25, %p24;
	add.s32 	%r697, %r191, %r1076;
	mul.lo.s32 	%r698, %r697, 5;
	mul.wide.u32 	%rd19, %r698, 4;
	add.s64 	%rd7, %rd5, %rd19;
	@%p25 bra 	$L__BB0_45;
	ld.global.u32 	%r699, [%rd7];
	xor.b32  	%r989, %r989, %r699;
	ld.global.u32 	%r700, [%rd7+4];
	xor.b32  	%r988, %r988, %r700;
	ld.global.u32 	%r701, [%rd7+8];
	xor.b32  	%r987, %r987, %r701;
	ld.global.u32 	%r702, [%rd7+12];
	xor.b32  	%r986, %r986, %r702;
	ld.global.u32 	%r703, [%rd7+16];
	xor.b32  	%r985, %r985, %r703;
$L__BB0_45:
	and.b32  	%r705, %r695, 2;
	setp.eq.s32 	%p26, %r705, 0;
	@%p26 bra 	$L__BB0_47;
	ld.global.u32 	%r706, [%rd7+20];
	xor.b32  	%r989, %r989, %r706;
	ld.global.u32 	%r707, [%rd7+24];
	xor.b32  	%r988, %r988, %r707;
	ld.global.u32 	%r708, [%rd7+28];
	xor.b32  	%r987, %r987, %r708;
	ld.global.u32 	%r709, [%rd7+32];
	xor.b32  	%r986, %r986, %r709;
	ld.global.u32 	%r710, [%rd7+36];
	xor.b32  	%r985, %r985, %r710;
$L__BB0_47:
	and.b32  	%r712, %r695, 4;
	setp.eq.s32 	%p27, %r712, 0;
	@%p27 bra 	$L__BB0_49;
	ld.global.u32 	%r713, [%rd7+40];
	xor.b32  	%r989, %r989, %r713;
	ld.global.u32 	%r714, [%rd7+44];
	xor.b32  	%r988, %r988, %r714;
	ld.global.u32 	%r715, [%rd7+48];
	xor.b32  	%r987, %r987, %r715;
	ld.global.u32 	%r716, [%rd7+52];
	xor.b32  	%r986, %r986, %r716;
	ld.global.u32 	%r717, [%rd7+56];
	xor.b32  	%r985, %r985, %r717;
$L__BB0_49:
	and.b32  	%r719, %r695, 8;
	setp.eq.s32 	%p28, %r719, 0;
	@%p28 bra 	$L__BB0_51;
	ld.global.u32 	%r720, [%rd7+60];
	xor.b32  	%r989, %r989, %r720;
	ld.global.u32 	%r721, [%rd7+64];
	xor.b32  	%r988, %r988, %r721;
	ld.global.u32 	%r722, [%rd7+68];
	xor.b32  	%r987, %r987, %r722;
	ld.global.u32 	%r723, [%rd7+72];
	xor.b32  	%r986, %r986, %r723;
	ld.global.u32 	%r724, [%rd7+76];
	xor.b32  	%r985, %r985, %r724;
$L__BB0_51:
	and.b32  	%r726, %r695, 16;
	setp.eq.s32 	%p29, %r726, 0;
	@%p29 bra 	$L__BB0_53;
	ld.global.u32 	%r727, [%rd7+80];
	xor.b32  	%r989, %r989, %r727;
	ld.global.u32 	%r728, [%rd7+84];
	xor.b32  	%r988, %r988, %r728;
	ld.global.u32 	%r729, [%rd7+88];
	xor.b32  	%r987, %r987, %r729;
	ld.global.u32 	%r730, [%rd7+92];
	xor.b32  	%r986, %r986, %r730;
	ld.global.u32 	%r731, [%rd7+96];
	xor.b32  	%r985, %r985, %r731;
$L__BB0_53:
	and.b32  	%r733, %r695, 32;
	setp.eq.s32 	%p30, %r733, 0;
	@%p30 bra 	$L__BB0_55;
	ld.global.u32 	%r734, [%rd7+100];
	xor.b32  	%r989, %r989, %r734;
	ld.global.u32 	%r735, [%rd7+104];
	xor.b32  	%r988, %r988, %r735;
	ld.global.u32 	%r736, [%rd7+108];
	xor.b32  	%r987, %r987, %r736;
	ld.global.u32 	%r737, [%rd7+112];
	xor.b32  	%r986, %r986, %r737;
	ld.global.u32 	%r738, [%rd7+116];
	xor.b32  	%r985, %r985, %r738;
$L__BB0_55:
	and.b32  	%r740, %r695, 64;
	setp.eq.s32 	%p31, %r740, 0;
	@%p31 bra 	$L__BB0_57;
	ld.global.u32 	%r741, [%rd7+120];
	xor.b32  	%r989, %r989, %r741;
	ld.global.u32 	%r742, [%rd7+124];
	xor.b32  	%r988, %r988, %r742;
	ld.global.u32 	%r743, [%rd7+128];
	xor.b32  	%r987, %r987, %r743;
	ld.global.u32 	%r744, [%rd7+132];
	xor.b32  	%r986, %r986, %r744;
	ld.global.u32 	%r745, [%rd7+136];
	xor.b32  	%r985, %r985, %r745;
$L__BB0_57:
	and.b32  	%r747, %r695, 128;
	setp.eq.s32 	%p32, %r747, 0;
	@%p32 bra 	$L__BB0_59;
	ld.global.u32 	%r748, [%rd7+140];
	xor.b32  	%r989, %r989, %r748;
	ld.global.u32 	%r749, [%rd7+144];
	xor.b32  	%r988, %r988, %r749;
	ld.global.u32 	%r750, [%rd7+148];
	xor.b32  	%r987, %r987, %r750;
	ld.global.u32 	%r751, [%rd7+152];
	xor.b32  	%r986, %r986, %r751;
	ld.global.u32 	%r752, [%rd7+156];
	xor.b32  	%r985, %r985, %r752;
$L__BB0_59:
	and.b32  	%r754, %r695, 256;
	setp.eq.s32 	%p33, %r754, 0;
	@%p33 bra 	$L__BB0_61;
	ld.global.u32 	%r755, [%rd7+160];
	xor.b32  	%r989, %r989, %r755;
	ld.global.u32 	%r756, [%rd7+164];
	xor.b32  	%r988, %r988, %r756;
	ld.global.u32 	%r757, [%rd7+168];
	xor.b32  	%r987, %r987, %r757;
	ld.global.u32 	%r758, [%rd7+172];
	xor.b32  	%r986, %r986, %r758;
	ld.global.u32 	%r759, [%rd7+176];
	xor.b32  	%r985, %r985, %r759;
$L__BB0_61:
	and.b32  	%r761, %r695, 512;
	setp.eq.s32 	%p34, %r761, 0;
	@%p34 bra 	$L__BB0_63;
	ld.global.u32 	%r762, [%rd7+180];
	xor.b32  	%r989, %r989, %r762;
	ld.global.u32 	%r763, [%rd7+184];
	xor.b32  	%r988, %r988, %r763;
	ld.global.u32 	%r764, [%rd7+188];
	xor.b32  	%r987, %r987, %r764;
	ld.global.u32 	%r765, [%rd7+192];
	xor.b32  	%r986, %r986, %r765;
	ld.global.u32 	%r766, [%rd7+196];
	xor.b32  	%r985, %r985, %r766;
$L__BB0_63:
	and.b32  	%r768, %r695, 1024;
	setp.eq.s32 	%p35, %r768, 0;
	@%p35 bra 	$L__BB0_65;
	ld.global.u32 	%r769, [%rd7+200];
	xor.b32  	%r989, %r989, %r769;
	ld.global.u32 	%r770, [%rd7+204];
	xor.b32  	%r988, %r988, %r770;
	ld.global.u32 	%r771, [%rd7+208];
	xor.b32  	%r987, %r987, %r771;
	ld.global.u32 	%r772, [%rd7+212];
	xor.b32  	%r986, %r986, %r772;
	ld.global.u32 	%r773, [%rd7+216];
	xor.b32  	%r985, %r985, %r773;
$L__BB0_65:
	and.b32  	%r775, %r695, 2048;
	setp.eq.s32 	%p36, %r775, 0;
	@%p36 bra 	$L__BB0_67;
	ld.global.u32 	%r776, [%rd7+220];
	xor.b32  	%r989, %r989, %r776;
	ld.global.u32 	%r777, [%rd7+224];
	xor.b32  	%r988, %r988, %r777;
	ld.global.u32 	%r778, [%rd7+228];
	xor.b32  	%r987, %r987, %r778;
	ld.global.u32 	%r779, [%rd7+232];
	xor.b32  	%r986, %r986, %r779;
	ld.global.u32 	%r780, [%rd7+236];
	xor.b32  	%r985, %r985, %r780;
$L__BB0_67:
	and.b32  	%r782, %r695, 4096;
	setp.eq.s32 	%p37, %r782, 0;
	@%p37 bra 	$L__BB0_69;
	ld.global.u32 	%r783, [%rd7+240];
	xor.b32  	%r989, %r989, %r783;
	ld.global.u32 	%r784, [%rd7+244];
	xor.b32  	%r988, %r988, %r784;
	ld.global.u32 	%r785, [%rd7+248];
	xor.b32  	%r987, %r987, %r785;
	ld.global.u32 	%r786, [%rd7+252];
	xor.b32  	%r986, %r986, %r786;
	ld.global.u32 	%r787, [%rd7+256];
	xor.b32  	%r985, %r985, %r787;
$L__BB0_69:
	and.b32  	%r789, %r695, 8192;
	setp.eq.s32 	%p38, %r789, 0;
	@%p38 bra 	$L__BB0_71;
	ld.global.u32 	%r790, [%rd7+260];
	xor.b32  	%r989, %r989, %r790;
	ld.global.u32 	%r791, [%rd7+264];
	xor.b32  	%r988, %r988, %r791;
	ld.global.u32 	%r792, [%rd7+268];
	xor.b32  	%r987, %r987, %r792;
	ld.global.u32 	%r793, [%rd7+272];
	xor.b32  	%r986, %r986, %r793;
	ld.global.u32 	%r794, [%rd7+276];
	xor.b32  	%r985, %r985, %r794;
$L__BB0_71:
	and.b32  	%r796, %r695, 16384;
	setp.eq.s32 	%p39, %r796, 0;
	@%p39 bra 	$L__BB0_73;
	ld.global.u32 	%r797, [%rd7+280];
	xor.b32  	%r989, %r989, %r797;
	ld.global.u32 	%r798, [%rd7+284];
	xor.b32  	%r988, %r988, %r798;
	ld.global.u32 	%r799, [%rd7+288];
	xor.b32  	%r987, %r987, %r799;
	ld.global.u32 	%r800, [%rd7+292];
	xor.b32  	%r986, %r986, %r800;
	ld.global.u32 	%r801, [%rd7+296];
	xor.b32  	%r985, %r985, %r801;
$L__BB0_73:
	and.b32  	%r803, %r695, 32768;
	setp.eq.s32 	%p40, %r803, 0;
	@%p40 bra 	$L__BB0_75;
	ld.global.u32 	%r804, [%rd7+300];
	xor.b32  	%r989, %r989, %r804;
	ld.global.u32 	%r805, [%rd7+304];
	xor.b32  	%r988, %r988, %r805;
	ld.global.u32 	%r806, [%rd7+308];
	xor.b32  	%r987, %r987, %r806;
	ld.global.u32 	%r807, [%rd7+312];
	xor.b32  	%r986, %r986, %r807;
	ld.global.u32 	%r808, [%rd7+316];
	xor.b32  	%r985, %r985, %r808;
$L__BB0_75:
	add.s32 	%r1076, %r1076, 16;
	setp.ne.s32 	%p41, %r1076, 32;
	@%p41 bra 	$L__BB0_43;
	mad.lo.s32 	%r809, %r1070, -31, %r191;
	add.s32 	%r1070, %r809, 1;
	setp.ne.s32 	%p42, %r1070, 5;
	@%p42 bra 	$L__BB0_42;
	st.local.u32 	[%rd1+4], %r989;
	st.local.v2.u32 	[%rd1+8], {%r988, %r987};
	st.local.v2.u32 	[%rd1+16], {%r986, %r985};
	setp.ne.s64 	%p43, %rd4, 3;
	@%p43 bra 	$L__BB0_115;
	mov.b32 	%r985, 0;
	mov.u32 	%r986, %r985;
	mov.u32 	%r987, %r985;
	mov.u32 	%r988, %r985;
	mov.u32 	%r989, %r985;
	mov.u32 	%r1162, %r985;
$L__BB0_79:
	mul.wide.u32 	%rd20, %r1162, 4;
	add.s64 	%rd21, %rd1, %rd20;
	ld.local.u32 	%r366, [%rd21+4];
	shl.b32 	%r367, %r1162, 5;
	mov.b32 	%r1168, 0;
$L__BB0_80:
	.pragma "nounroll";
	shr.u32 	%r812, %r366, %r1168;
	and.b32  	%r813, %r812, 1;
	setp.eq.b32 	%p44, %r813, 1;
	not.pred 	%p45, %p44;
	add.s32 	%r814, %r367, %r1168;
	mul.lo.s32 	%r815, %r814, 5;
	mul.wide.u32 	%rd22, %r815, 4;
	add.s64 	%rd8, %rd5, %rd22;
	@%p45 bra 	$L__BB0_82;
	ld.global.u32 	%r816, [%rd8];
	xor.b32  	%r989, %r989, %r816;
	ld.global.u32 	%r817, [%rd8+4];
	xor.b32  	%r988, %r988, %r817;
	ld.global.u32 	%r818, [%rd8+8];
	xor.b32  	%r987, %r987, %r818;
	ld.global.u32 	%r819, [%rd8+12];
	xor.b32  	%r986, %r986, %r819;
	ld.global.u32 	%r820, [%rd8+16];
	xor.b32  	%r985, %r985, %r820;
$L__BB0_82:
	and.b32  	%r822, %r812, 2;
	setp.eq.s32 	%p46, %r822, 0;
	@%p46 bra 	$L__BB0_84;
	ld.global.u32 	%r823, [%rd8+20];
	xor.b32  	%r989, %r989, %r823;
	ld.global.u32 	%r824, [%rd8+24];
	xor.b32  	%r988, %r988, %r824;
	ld.global.u32 	%r825, [%rd8+28];
	xor.b32  	%r987, %r987, %r825;
	ld.global.u32 	%r826, [%rd8+32];
	xor.b32  	%r986, %r986, %r826;
	ld.global.u32 	%r827, [%rd8+36];
	xor.b32  	%r985, %r985, %r827;
$L__BB0_84:
	and.b32  	%r829, %r812, 4;
	setp.eq.s32 	%p47, %r829, 0;
	@%p47 bra 	$L__BB0_86;
	ld.global.u32 	%r830, [%rd8+40];
	xor.b32  	%r989, %r989, %r830;
	ld.global.u32 	%r831, [%rd8+44];
	xor.b32  	%r988, %r988, %r831;
	ld.global.u32 	%r832, [%rd8+48];
	xor.b32  	%r987, %r987, %r832;
	ld.global.u32 	%r833, [%rd8+52];
	xor.b32  	%r986, %r986, %r833;
	ld.global.u32 	%r834, [%rd8+56];
	xor.b32  	%r985, %r985, %r834;
$L__BB0_86:
	and.b32  	%r836, %r812, 8;
	setp.eq.s32 	%p48, %r836, 0;
	@%p48 bra 	$L__BB0_88;
	ld.global.u32 	%r837, [%rd8+60];
	xor.b32  	%r989, %r989, %r837;
	ld.global.u32 	%r838, [%rd8+64];
	xor.b32  	%r988, %r988, %r838;
	ld.global.u32 	%r839, [%rd8+68];
	xor.b32  	%r987, %r987, %r839;
	ld.global.u32 	%r840, [%rd8+72];
	xor.b32  	%r986, %r986, %r840;
	ld.global.u32 	%r841, [%rd8+76];
	xor.b32  	%r985, %r985, %r841;
$L__BB0_88:
	and.b32  	%r843, %r812, 16;
	setp.eq.s32 	%p49, %r843, 0;
	@%p49 bra 	$L__BB0_90;
	ld.global.u32 	%r844, [%rd8+80];
	xor.b32  	%r989, %r989, %r844;
	ld.global.u32 	%r845, [%rd8+84];
	xor.b32  	%r988, %r988, %r845;
	ld.global.u32 	%r846, [%rd8+88];
	xor.b32  	%r987, %r987, %r846;
	ld.global.u32 	%r847, [%rd8+92];
	xor.b32  	%r986, %r986, %r847;
	ld.global.u32 	%r848, [%rd8+96];
	xor.b32  	%r985, %r985, %r848;
$L__BB0_90:
	and.b32  	%r850, %r812, 32;
	setp.eq.s32 	%p50, %r850, 0;
	@%p50 bra 	$L__BB0_92;
	ld.global.u32 	%r851, [%rd8+100];
	xor.b32  	%r989, %r989, %r851;
	ld.global.u32 	%r852, [%rd8+104];
	xor.b32  	%r988, %r988, %r852;
	ld.global.u32 	%r853, [%rd8+108];
	xor.b32  	%r987, %r987, %r853;
	ld.global.u32 	%r854, [%rd8+112];
	xor.b32  	%r986, %r986, %r854;
	ld.global.u32 	%r855, [%rd8+116];
	xor.b32  	%r985, %r985, %r855;
$L__BB0_92:
	and.b32  	%r857, %r812, 64;
	setp.eq.s32 	%p51, %r857, 0;
	@%p51 bra 	$L__BB0_94;
	ld.global.u32 	%r858, [%rd8+120];
	xor.b32  	%r989, %r989, %r858;
	ld.global.u32 	%r859, [%rd8+124];
	xor.b32  	%r988, %r988, %r859;
	ld.global.u32 	%r860, [%rd8+128];
	xor.b32  	%r987, %r987, %r860;
	ld.global.u32 	%r861, [%rd8+132];
	xor.b32  	%r986, %r986, %r861;
	ld.global.u32 	%r862, [%rd8+136];
	xor.b32  	%r985, %r985, %r862;
$L__BB0_94:
	and.b32  	%r864, %r812, 128;
	setp.eq.s32 	%p52, %r864, 0;
	@%p52 bra 	$L__BB0_96;
	ld.global.u32 	%r865, [%rd8+140];
	xor.b32  	%r989, %r989, %r865;
	ld.global.u32 	%r866, [%rd8+144];
	xor.b32  	%r988, %r988, %r866;
	ld.global.u32 	%r867, [%rd8+148];
	xor.b32  	%r987, %r987, %r867;
	ld.global.u32 	%r868, [%rd8+152];
	xor.b32  	%r986, %r986, %r868;
	ld.global.u32 	%r869, [%rd8+156];
	xor.b32  	%r985, %r985, %r869;
$L__BB0_96:
	and.b32  	%r871, %r812, 256;
	setp.eq.s32 	%p53, %r871, 0;
	@%p53 bra 	$L__BB0_98;
	ld.global.u32 	%r872, [%rd8+160];
	xor.b32  	%r989, %r989, %r872;
	ld.global.u32 	%r873, [%rd8+164];
	xor.b32  	%r988, %r988, %r873;
	ld.global.u32 	%r874, [%rd8+168];
	xor.b32  	%r987, %r987, %r874;
	ld.global.u32 	%r875, [%rd8+172];
	xor.b32  	%r986, %r986, %r875;
	ld.global.u32 	%r876, [%rd8+176];
	xor.b32  	%r985, %r985, %r876;
$L__BB0_98:
	and.b32  	%r878, %r812, 512;
	setp.eq.s32 	%p54, %r878, 0;
	@%p54 bra 	$L__BB0_100;
	ld.global.u32 	%r879, [%rd8+180];
	xor.b32  	%r989, %r989, %r879;
	ld.global.u32 	%r880, [%rd8+184];
	xor.b32  	%r988, %r988, %r880;
	ld.global.u32 	%r881, [%rd8+188];
	xor.b32  	%r987, %r987, %r881;
	ld.global.u32 	%r882, [%rd8+192];
	xor.b32  	%r986, %r986, %r882;
	ld.global.u32 	%r883, [%rd8+196];
	xor.b32  	%r985, %r985, %r883;
$L__BB0_100:
	and.b32  	%r885, %r812, 1024;
	setp.eq.s32 	%p55, %r885, 0;
	@%p55 bra 	$L__BB0_102;
	ld.global.u32 	%r886, [%rd8+200];
	xor.b32  	%r989, %r989, %r886;
	ld.global.u32 	%r887, [%rd8+204];
	xor.b32  	%r988, %r988, %r887;
	ld.global.u32 	%r888, [%rd8+208];
	xor.b32  	%r987, %r987, %r888;
	ld.global.u32 	%r889, [%rd8+212];
	xor.b32  	%r986, %r986, %r889;
	ld.global.u32 	%r890, [%rd8+216];
	xor.b32  	%r985, %r985, %r890;
$L__BB0_102:
	and.b32  	%r892, %r812, 2048;
	setp.eq.s32 	%p56, %r892, 0;
	@%p56 bra 	$L__BB0_104;
	ld.global.u32 	%r893, [%rd8+220];
	xor.b32  	%r989, %r989, %r893;
	ld.global.u32 	%r894, [%rd8+224];
	xor.b32  	%r988, %r988, %r894;
	ld.global.u32 	%r895, [%rd8+228];
	xor.b32  	%r987, %r987, %r895;
	ld.global.u32 	%r896, [%rd8+232];
	xor.b32  	%r986, %r986, %r896;
	ld.global.u32 	%r897, [%rd8+236];
	xor.b32  	%r985, %r985, %r897;
$L__BB0_104:
	and.b32  	%r899, %r812, 4096;
	setp.eq.s32 	%p57, %r899, 0;
	@%p57 bra 	$L__BB0_106;
	ld.global.u32 	%r900, [%rd8+240];
	xor.b32  	%r989, %r989, %r900;
	ld.global.u32 	%r901, [%rd8+244];
	xor.b32  	%r988, %r988, %r901;
	ld.global.u32 	%r902, [%rd8+248];
	xor.b32  	%r987, %r987, %r902;
	ld.global.u32 	%r903, [%rd8+252];
	xor.b32  	%r986, %r986, %r903;
	ld.global.u32 	%r904, [%rd8+256];
	xor.b32  	%r985, %r985, %r904;
$L__BB0_106:
	and.b32  	%r906, %r812, 8192;
	setp.eq.s32 	%p58, %r906, 0;
	@%p58 bra 	$L__BB0_108;
	ld.global.u32 	%r907, [%rd8+260];
	xor.b32  	%r989, %r989, %r907;
	ld.global.u32 	%r908, [%rd8+264];
	xor.b32  	%r988, %r988, %r908;
	ld.global.u32 	%r909, [%rd8+268];
	xor.b32  	%r987, %r987, %r909;
	ld.global.u32 	%r910, [%rd8+272];
	xor.b32  	%r986, %r986, %r910;
	ld.global.u32 	%r911, [%rd8+276];
	xor.b32  	%r985, %r985, %r911;
$L__BB0_108:
	and.b32  	%r913, %r812, 16384;
	setp.eq.s32 	%p59, %r913, 0;
	@%p59 bra 	$L__BB0_110;
	ld.global.u32 	%r914, [%rd8+280];
	xor.b32  	%r989, %r989, %r914;
	ld.global.u32 	%r915, [%rd8+284];
	xor.b32  	%r988, %r988, %r915;
	ld.global.u32 	%r916, [%rd8+288];
	xor.b32  	%r987, %r987, %r916;
	ld.global.u32 	%r917, [%rd8+292];
	xor.b32  	%r986, %r986, %r917;
	ld.global.u32 	%r918, [%rd8+296];
	xor.b32  	%r985, %r985, %r918;
$L__BB0_110:
	and.b32  	%r920, %r812, 32768;
	setp.eq.s32 	%p60, %r920, 0;
	@%p60 bra 	$L__BB0_112;
	ld.global.u32 	%r921, [%rd8+300];
	xor.b32  	%r989, %r989, %r921;
	ld.global.u32 	%r922, [%rd8+304];
	xor.b32  	%r988, %r988, %r922;
	ld.global.u32 	%r923, [%rd8+308];
	xor.b32  	%r987, %r987, %r923;
	ld.global.u32 	%r924, [%rd8+312];
	xor.b32  	%r986, %r986, %r924;
	ld.global.u32 	%r925, [%rd8+316];
	xor.b32  	%r985, %r985, %r925;
$L__BB0_112:
	add.s32 	%r1168, %r1168, 16;
	setp.ne.s32 	%p61, %r1168, 32;
	@%p61 bra 	$L__BB0_80;
	mad.lo.s32 	%r926, %r1162, -31, %r367;
	add.s32 	%r1162, %r926, 1;
	setp.ne.s32 	%p62, %r1162, 5;
	@%p62 bra 	$L__BB0_79;
	st.local.u32 	[%rd1+4], %r989;
	st.local.v2.u32 	[%rd1+8], {%r988, %r987};
	st.local.v2.u32 	[%rd1+16], {%r986, %r985};
$L__BB0_115:
	shr.u64 	%rd26, %rd3, 2;
	add.s32 	%r972, %r972, 1;
	setp.gt.u64 	%p63, %rd3, 3;
	@%p63 bra 	$L__BB0_3;
$L__BB0_116:
	mov.b32 	%r1265, 0;
	mov.b32 	%r1259, 717346202;
$L__BB0_117:
	mov.u32 	%r548, %r985;
	shr.u32 	%r929, %r989, 2;
	xor.b32  	%r930, %r929, %r989;
	shl.b32 	%r931, %r548, 4;
	shl.b32 	%r932, %r930, 1;
	xor.b32  	%r933, %r932, %r931;
	xor.b32  	%r934, %r933, %r930;
	xor.b32  	%r554, %r934, %r548;
	add.s32 	%r935, %r1259, %r554;
	cvt.rn.f32.u32 	%f1, %r935;
	fma.rn.f32 	%f2, %f1, 0f2F800000, 0f2F000000;
	fma.rn.f32 	%f3, %f2, 0f41F00000, 0f41200000;
	cvt.rzi.s32.f32 	%r936, %f3;
	add.s32 	%r937, %r936, %r1265;
	shr.u32 	%r938, %r988, 2;
	xor.b32  	%r939, %r938, %r988;
	shl.b32 	%r940, %r554, 4;
	shl.b32 	%r941, %r939, 1;
	xor.b32  	%r942, %r941, %r940;
	xor.b32  	%r943, %r942, %r939;
	xor.b32  	%r555, %r943, %r554;
	add.s32 	%r944, %r1259, %r555;
	add.s32 	%r945, %r944, 362437;
	cvt.rn.f32.u32 	%f4, %r945;
	fma.rn.f32 	%f5, %f4, 0f2F800000, 0f2F000000;
	fma.rn.f32 	%f6, %f5, 0f41F00000, 0f41200000;
	cvt.rzi.s32.f32 	%r946, %f6;
	add.s32 	%r947, %r946, %r937;
	shr.u32 	%r948, %r987, 2;
	xor.b32  	%r949, %r948, %r987;
	shl.b32 	%r950, %r555, 4;
	shl.b32 	%r951, %r949, 1;
	xor.b32  	%r952, %r951, %r950;
	xor.b32  	%r953, %r952, %r949;
	xor.b32  	%r556, %r953, %r555;
	add.s32 	%r954, %r1259, %r556;
	add.s32 	%r955, %r954, 724874;
	cvt.rn.f32.u32 	%f7, %r955;
	fma.rn.f32 	%f8, %f7, 0f2F800000, 0f2F000000;
	fma.rn.f32 	%f9, %f8, 0f41F00000, 0f41200000;
	cvt.rzi.s32.f32 	%r956, %f9;
	add.s32 	%r957, %r956, %r947;
	shr.u32 	%r958, %r986, 2;
	xor.b32  	%r959, %r958, %r986;
	shl.b32 	%r960, %r556, 4;
	shl.b32 	%r961, %r959, 1;
	xor.b32  	%r962, %r961, %r960;
	xor.b32  	%r963, %r962, %r959;
	xor.b32  	%r985, %r963, %r556;
	add.s32 	%r964, %r1259, %r985;
	add.s32 	%r965, %r964, 1087311;
	cvt.rn.f32.u32 	%f10, %r965;
	fma.rn.f32 	%f11, %f10, 0f2F800000, 0f2F000000;
	fma.rn.f32 	%f12, %f11, 0f41F00000, 0f41200000;
	cvt.rzi.s32.f32 	%r966, %f12;
	add.s32 	%r1265, %r966, %r957;
	add.s32 	%r1259, %r1259, 1449748;
	setp.ne.s32 	%p64, %r1259, 898564702;
	mov.u32 	%r986, %r556;
	mov.u32 	%r987, %r555;
	mov.u32 	%r988, %r554;
	mov.u32 	%r989, %r548;
	@%p64 bra 	$L__BB0_117;
	cvta.to.global.u64 	%rd23, %rd10;
	shl.b64 	%rd24, %rd2, 2;
	add.s64 	%rd25, %rd23, %rd24;
	st.global.u32 	[%rd25], %r1265;
$L__BB0_119:
	ret;

}
	// .globl	_ZN3cub18CUB_300001_SM_10006detail11EmptyKernelIvEEvv
.visible .entry _ZN3cub18CUB_300001_SM_10006detail11EmptyKernelIvEEvv()
{


	ret;

}
	// .globl	_ZN3cub18CUB_300001_SM_10006detail8for_each13static_kernelINS2_12policy_hub_t12policy_500_tEmN6thrust24THRUST_300001_SM_1000_NS8cuda_cub20__uninitialized_fill7functorINS7_10device_ptrIiEEiEEEEvT0_T1_
.visible .entry _ZN3cub18CUB_300001_SM_10006detail8for_each13static_kernelINS2_12policy_hub_t12policy_500_tEmN6thrust24THRUST_300001_SM_1000_NS8cuda_cub20__uninitialized_fill7functorINS7_10device_ptrIiEEiEEEEvT0_T1_(
	.param .u64 _ZN3cub18CUB_300001_SM_10006detail8for_each13static_kernelINS2_12policy_hub_t12policy_500_tEmN6thrust24THRUST_300001_SM_1000_NS8cuda_cub20__uninitialized_fill7functorINS7_10device_ptrIiEEiEEEEvT0_T1__param_0,
	.param .align 8 .b8 _ZN3cub18CUB_300001_SM_10006detail8for_each13static_kernelINS2_12policy_hub_t12policy_500_tEmN6thrust24THRUST_300001_SM_1000_NS8cuda_cub20__uninitialized_fill7functorINS7_10device_ptrIiEEiEEEEvT0_T1__param_1[16]
)
.maxntid 256
{
	.reg .pred 	%p<4>;
	.reg .b16 	%rs<5>;
	.reg .b32 	%r<12>;
	.reg .b64 	%rd<16>;

	ld.param.u32 	%r3, [_ZN3cub18CUB_300001_SM_10006detail8for_each13static_kernelINS2_12policy_hub_t12policy_500_tEmN6thrust24THRUST_300001_SM_1000_NS8cuda_cub20__uninitialized_fill7functorINS7_10device_ptrIiEEiEEEEvT0_T1__param_1+8];
	ld.param.u64 	%rd4, [_ZN3cub18CUB_300001_SM_10006detail8for_each13static_kernelINS2_12policy_hub_t12policy_500_tEmN6thrust24THRUST_300001_SM_1000_NS8cuda_cub20__uninitialized_fill7functorINS7_10device_ptrIiEEiEEEEvT0_T1__param_1];
	ld.param.u64 	%rd5, [_ZN3cub18CUB_300001_SM_10006detail8for_each13static_kernelINS2_12policy_hub_t12policy_500_tEmN6thrust24THRUST_300001_SM_1000_NS8cuda_cub20__uninitialized_fill7functorINS7_10device_ptrIiEEiEEEEvT0_T1__param_0];
	mov.u32 	%r9, %ctaid.x;
	mul.wide.u32 	%rd1, %r9, 512;
	sub.s64 	%rd2, %rd5, %rd1;
	setp.lt.u64 	%p1, %rd2, 512;
	@%p1 bra 	$L__BB2_2;
	mov.u32 	%r11, %tid.x;
	cvta.to.global.u64 	%rd11, %rd4;
	cvt.u64.u32 	%rd12, %r11;
	add.s64 	%rd13, %rd1, %rd12;
	shl.b64 	%rd14, %rd13, 2;
	add.s64 	%rd15, %rd11, %rd14;
	st.global.u32 	[%rd15], %r3;
	st.global.u32 	[%rd15+1024], %r3;
	bra.uni 	$L__BB2_6;
$L__BB2_2:
	cvta.to.global.u64 	%rd6, %rd4;
	mov.u32 	%r2, %tid.x;
	cvt.u64.u32 	%rd7, %r2;
	setp.le.u64 	%p2, %rd2, %rd7;
	add.s64 	%rd8, %rd1, %rd7;
	shl.b64 	%rd9, %rd8, 2;
	add.s64 	%rd3, %rd6, %rd9;
	@%p2 bra 	$L__BB2_4;
	st.global.u32 	[%rd3], %r3;
$L__BB2_4:
	add.s32 	%r10, %r2, 256;
	cvt.u64.u32 	%rd10, %r10;
	setp.le.u64 	%p3, %rd2, %rd10;
	@%p3 bra 	$L__BB2_6;
	st.global.u32 	[%rd3+1024], %r3;
$L__BB2_6:
	ret;

}


// ===== COMPILED SASS (sm_100) =====

	.target	sm_100

	.elftype	@"ET_EXEC"


//--------------------- .note.nv.tkinfo           --------------------------
	.section	.note.nv.tkinfo,"",@"SHT_NOTE"
	.sectionflags	@"SHF_NOTE_NV_TKINFO"
	.tkinfo
        /*0018*/ 	.word	0x00000002
        /*0030*/ 	.string	""
        /*0030*/ 	.string	"ptxas"
        /*0030*/ 	.string	"Cuda compilation tools, release 13.0, V13.0.88"
        /*0030*/ 	.string	"Build cuda_13.0.r13.0/compiler.36424714_0"
        /*0030*/ 	.string	"-arch sm_100 -m 64 "



//--------------------- .note.nv.cuinfo           --------------------------
	.section	.note.nv.cuinfo,"",@"SHT_NOTE"
	.sectionflags	@"SHF_NOTE_NV_CUINFO"
        /*0018*/ 	.short	0x0002
        /*001a*/ 	.short	0x0064
        /*001c*/ 	.short	0x0082
	.zero		2


//--------------------- .nv.info                  --------------------------
	.section	.nv.info,"",@"SHT_CUDA_INFO"
	.align	4


	//----- nvinfo : EIATTR_REGCOUNT
	.align		4
        /*0000*/ 	.byte	0x04, 0x2f
        /*0002*/ 	.short	(.L_53 - .L_52)
	.align		4
.L_52:
        /*0004*/ 	.word	index@(_Z5gerarPii)
        /*0008*/ 	.word	0x00000020


	//----- nvinfo : EIATTR_FRAME_SIZE
	.align		4
.L_53:
        /*000c*/ 	.byte	0x04, 0x11
        /*000e*/ 	.short	(.L_55 - .L_54)
	.align		4
.L_54:
        /*0010*/ 	.word	index@(_Z5gerarPii)
        /*0014*/ 	.word	0x00000030


	//----- nvinfo : EIATTR_REGCOUNT
	.align		4
.L_55:
        /*0018*/ 	.byte	0x04, 0x2f
        /*001a*/ 	.short	(.L_57 - .L_56)
	.align		4
.L_56:
        /*001c*/ 	.word	index@(_ZN3cub18CUB_300001_SM_10006detail11EmptyKernelIvEEvv)
        /*0020*/ 	.word	0x00000004


	//----- nvinfo : EIATTR_FRAME_SIZE
	.align		4
.L_57:
        /*0024*/ 	.byte	0x04, 0x11
        /*0026*/ 	.short	(.L_59 - .L_58)
	.align		4
.L_58:
        /*0028*/ 	.word	index@(_ZN3cub18CUB_300001_SM_10006detail11EmptyKernelIvEEvv)
        /*002c*/ 	.word	0x00000000


	//----- nvinfo : EIATTR_REGCOUNT
	.align		4
.L_59:
        /*0030*/ 	.byte	0x04, 0x2f
        /*0032*/ 	.short	(.L_61 - .L_60)
	.align		4
.L_60:
        /*0034*/ 	.word	index@(_ZN3cub18CUB_300001_SM_10006detail8for_each13static_kernelINS2_12policy_hub_t12policy_500_tEmN6thrust24THRUST_300001_SM_1000_NS8cuda_cub20__uninitialized_fill7functorINS7_10device_ptrIiEEiEEEEvT0_T1_)
        /*0038*/ 	.word	0x00000008


	//----- nvinfo : EIATTR_FRAME_SIZE
	.align		4
.L_61:
        /*003c*/ 	.byte	0x04, 0x11
        /*003e*/ 	.short	(.L_63 - .L_62)
	.align		4
.L_62:
        /*0040*/ 	.word	index@(_ZN3cub18CUB_300001_SM_10006detail8for_each13static_kernelINS2_12policy_hub_t12policy_500_tEmN6thrust24THRUST_300001_SM_1000_NS8cuda_cub20__uninitialized_fill7functorINS7_10device_ptrIiEEiEEEEvT0_T1_)
        /*0044*/ 	.word	0x00000000


	//----- nvinfo : EIATTR_MIN_STACK_SIZE
	.align		4
.L_63:
        /*0048*/ 	.byte	0x04, 0x12
        /*004a*/ 	.short	(.L_65 - .L_64)
	.align		4
.L_64:
        /*004c*/ 	.word	index@(_ZN3cub18CUB_300001_SM_10006detail8for_each13static_kernelINS2_12policy_hub_t12policy_500_tEmN6thrust24THRUST_300001_SM_1000_NS8cuda_cub20__uninitialized_fill7functorINS7_10device_ptrIiEEiEEEEvT0_T1_)
        /*0050*/ 	.word	0x00000000


	//----- nvinfo : EIATTR_MIN_STACK_SIZE
	.align		4
.L_65:
        /*0054*/ 	.byte	0x04, 0x12
        /*0056*/ 	.short	(.L_67 - .L_66)
	.align		4
.L_66:
        /*0058*/ 	.word	index@(_ZN3cub18CUB_300001_SM_10006detail11EmptyKernelIvEEvv)
        /*005c*/ 	.word	0x00000000


	//----- nvinfo : EIATTR_MIN_STACK_SIZE
	.align		4
.L_67:
        /*0060*/ 	.byte	0x04, 0x12
        /*0062*/ 	.short	(.L_69 - .L_68)
	.align		4
.L_68:
        /*0064*/ 	.word	index@(_Z5gerarPii)
        /*0068*/ 	.word	0x00000030
.L_69:


//--------------------- .nv.compat                --------------------------
	.section	.nv.compat,"",@"SHT_CUDA_COMPAT_INFO"
	.align	4
        /*0000*/ 	.byte	0x02, 0x09, 0x00, 0x00, 0x02, 0x02, 0x01, 0x00, 0x02, 0x05, 0x05, 0x00, 0x03, 0x07, 0x01, 0x01
        /*0010*/ 	.byte	0x02, 0x03, 0x00, 0x00, 0x02, 0x06, 0x01, 0x00, 0x04, 0x0b, 0x08, 0x00, 0x09, 0x00, 0x00, 0x00
        /*0020*/ 	.byte	0x00, 0x00, 0x00, 0x00


//--------------------- .nv.info._ZN3cub18CUB_300001_SM_10006detail8for_each13static_kernelINS2_12policy_hub_t12policy_500_tEmN6thrust24THRUST_300001_SM_1000_NS8cuda_cub20__uninitialized_fill7functorINS7_10device_ptrIiEEiEEEEvT0_T1_ --------------------------
	.section	.nv.info._ZN3cub18CUB_300001_SM_10006detail8for_each13static_kernelINS2_12policy_hub_t12policy_500_tEmN6thrust24THRUST_300001_SM_1000_NS8cuda_cub20__uninitialized_fill7functorINS7_10device_ptrIiEEiEEEEvT0_T1_,"",@"SHT_CUDA_INFO"
	.sectionflags	@""
	.align	4


	//----- nvinfo : EIATTR_CUDA_API_VERSION
	.align		4
        /*0000*/ 	.byte	0x04, 0x37
        /*0002*/ 	.short	(.L_71 - .L_70)
.L_70:
        /*0004*/ 	.word	0x00000082


	//----- nvinfo : EIATTR_KPARAM_INFO
	.align		4
.L_71:
        /*0008*/ 	.byte	0x04, 0x17
        /*000a*/ 	.short	(.L_73 - .L_72)
.L_72:
        /*000c*/ 	.word	0x00000000
        /*0010*/ 	.short	0x0001
        /*0012*/ 	.short	0x0008
        /*0014*/ 	.byte	0x00, 0xf0, 0x41, 0x00


	//----- nvinfo : EIATTR_KPARAM_INFO
	.align		4
.L_73:
        /*0018*/ 	.byte	0x04, 0x17
        /*001a*/ 	.short	(.L_75 - .L_74)
.L_74:
        /*001c*/ 	.word	0x00000000
        /*0020*/ 	.short	0x0000
        /*0022*/ 	.short	0x0000
        /*0024*/ 	.byte	0x00, 0xf0, 0x21, 0x00


	//----- nvinfo : EIATTR_SPARSE_MMA_MASK
	.align		4
.L_75:
        /*0028*/ 	.byte	0x03, 0x50
        /*002a*/ 	.short	0x0000


	//----- nvinfo : EIATTR_MAXREG_COUNT
	.align		4
        /*002c*/ 	.byte	0x03, 0x1b
        /*002e*/ 	.short	0x00ff


	//----- nvinfo : EIATTR_MERCURY_ISA_VERSION
	.align		4
        /*0030*/ 	.byte	0x03, 0x5f
        /*0032*/ 	.short	0x0101


	//----- nvinfo : EIATTR_VRC_CTA_INIT_COUNT
	.align		4
        /*0034*/ 	.byte	0x02, 0x4a
	.zero		1
	.zero		1


	//----- nvinfo : EIATTR_EXIT_INSTR_OFFSETS
	.align		4
        /*0038*/ 	.byte	0x04, 0x1c
        /*003a*/ 	.short	(.L_77 - .L_76)


	//   ....[0]....
.L_76:
        /*003c*/ 	.word	0x00000130


	//   ....[1]....
        /*0040*/ 	.word	0x00000230


	//   ....[2]....
        /*0044*/ 	.word	0x00000260


	//----- nvinfo : EIATTR_MAX_THREADS
	.align		4
.L_77:
        /*0048*/ 	.byte	0x04, 0x05
        /*004a*/ 	.short	(.L_79 - .L_78)
.L_78:
        /*004c*/ 	.word	0x00000100
        /*0050*/ 	.word	0x00000001
        /*0054*/ 	.word	0x00000001


	//----- nvinfo : EIATTR_CBANK_PARAM_SIZE
	.align		4
.L_79:
        /*0058*/ 	.byte	0x03, 0x19
        /*005a*/ 	.short	0x0018


	//----- nvinfo : EIATTR_PARAM_CBANK
	.align		4
        /*005c*/ 	.byte	0x04, 0x0a
        /*005e*/ 	.short	(.L_81 - .L_80)
	.align		4
.L_80:
        /*0060*/ 	.word	index@(.nv.constant0._ZN3cub18CUB_300001_SM_10006detail8for_each13static_kernelINS2_12policy_hub_t12policy_500_tEmN6thrust24THRUST_300001_SM_1000_NS8cuda_cub20__uninitialized_fill7functorINS7_10device_ptrIiEEiEEEEvT0_T1_)
        /*0064*/ 	.short	0x0380
        /*0066*/ 	.short	0x0018


	//----- nvinfo : EIATTR_SW_WAR
	.align		4
.L_81:
        /*0068*/ 	.byte	0x04, 0x36
        /*006a*/ 	.short	(.L_83 - .L_82)
.L_82:
        /*006c*/ 	.word	0x00000008
.L_83:


//--------------------- .nv.info._ZN3cub18CUB_300001_SM_10006detail11EmptyKernelIvEEvv --------------------------
	.section	.nv.info._ZN3cub18CUB_300001_SM_10006detail11EmptyKernelIvEEvv,"",@"SHT_CUDA_INFO"
	.sectionflags	@""
	.align	4


	//----- nvinfo : EIATTR_CUDA_API_VERSION
	.align		4
        /*0000*/ 	.byte	0x04, 0x37
        /*0002*/ 	.short	(.L_85 - .L_84)
.L_84:
        /*0004*/ 	.word	0x00000082


	//----- nvinfo : EIATTR_SPARSE_MMA_MASK
	.align		4
.L_85:
        /*0008*/ 	.byte	0x03, 0x50
        /*000a*/ 	.short	0x0000


	//----- nvinfo : EIATTR_MAXREG_COUNT
	.align		4
        /*000c*/ 	.byte	0x03, 0x1b
        /*000e*/ 	.short	0x00ff


	//----- nvinfo : EIATTR_MERCURY_ISA_VERSION
	.align		4
        /*0010*/ 	.byte	0x03, 0x5f
        /*0012*/ 	.short	0x0101


	//----- nvinfo : EIATTR_VRC_CTA_INIT_COUNT
	.align		4
        /*0014*/ 	.byte	0x02, 0x4a
	.zero		1
	.zero		1


	//----- nvinfo : EIATTR_EXIT_INSTR_OFFSETS
	.align		4
        /*0018*/ 	.byte	0x04, 0x1c
        /*001a*/ 	.short	(.L_87 - .L_86)


	//   ....[0]....
.L_86:
        /*001c*/ 	.word	0x00000010


	//----- nvinfo : EIATTR_SW_WAR
	.align		4
.L_87:
        /*0020*/ 	.byte	0x04, 0x36
        /*0022*/ 	.short	(.L_89 - .L_88)
.L_88:
        /*0024*/ 	.word	0x00000008
.L_89:


//--------------------- .nv.info._Z5gerarPii      --------------------------
	.section	.nv.info._Z5gerarPii,"",@"SHT_CUDA_INFO"
	.sectionflags	@""
	.align	4


	//----- nvinfo : EIATTR_CUDA_API_VERSION
	.align		4
        /*0000*/ 	.byte	0x04, 0x37
        /*0002*/ 	.short	(.L_91 - .L_90)
.L_90:
        /*0004*/ 	.word	0x00000082


	//----- nvinfo : EIATTR_KPARAM_INFO
	.align		4
.L_91:
        /*0008*/ 	.byte	0x04, 0x17
        /*000a*/ 	.short	(.L_93 - .L_92)
.L_92:
        /*000c*/ 	.word	0x00000000
        /*0010*/ 	.short	0x0001
        /*0012*/ 	.short	0x0008
        /*0014*/ 	.byte	0x00, 0xf0, 0x11, 0x00


	//----- nvinfo : EIATTR_KPARAM_INFO
	.align		4
.L_93:
        /*0018*/ 	.byte	0x04, 0x17
        /*001a*/ 	.short	(.L_95 - .L_94)
.L_94:
        /*001c*/ 	.word	0x00000000
        /*0020*/ 	.short	0x0000
        /*0022*/ 	.short	0x0000
        /*0024*/ 	.byte	0x00, 0xf5, 0x21, 0x00


	//----- nvinfo : EIATTR_SPARSE_MMA_MASK
	.align		4
.L_95:
        /*0028*/ 	.byte	0x03, 0x50
        /*002a*/ 	.short	0x0000


	//----- nvinfo : EIATTR_MAXREG_COUNT
	.align		4
        /*002c*/ 	.byte	0x03, 0x1b
        /*002e*/ 	.short	0x00ff


	//----- nvinfo : EIATTR_MERCURY_ISA_VERSION
	.align		4
        /*0030*/ 	.byte	0x03, 0x5f
        /*0032*/ 	.short	0x0101


	//----- nvinfo : EIATTR_VRC_CTA_INIT_COUNT
	.align		4
        /*0034*/ 	.byte	0x02, 0x4a
	.zero		1
	.zero		1


	//----- nvinfo : EIATTR_EXIT_INSTR_OFFSETS
	.align		4
        /*0038*/ 	.byte	0x04, 0x1c
        /*003a*/ 	.short	(.L_97 - .L_96)


	//   ....[0]....
.L_96:
        /*003c*/ 	.word	0x00000080


	//   ....[1]....
        /*0040*/ 	.word	0x000036e0


	//----- nvinfo : EIATTR_CRS_STACK_SIZE
	.align		4
.L_97:
        /*0044*/ 	.byte	0x04, 0x1e
        /*0046*/ 	.short	(.L_99 - .L_98)
.L_98:
        /*0048*/ 	.word	0x00000000


	//----- nvinfo : EIATTR_CBANK_PARAM_SIZE
	.align		4
.L_99:
        /*004c*/ 	.byte	0x03, 0x19
        /*004e*/ 	.short	0x000c


	//----- nvinfo : EIATTR_PARAM_CBANK
	.align		4
        /*0050*/ 	.byte	0x04, 0x0a
        /*0052*/ 	.short	(.L_101 - .L_100)
	.align		4
.L_100:
        /*0054*/ 	.word	index@(.nv.constant0._Z5gerarPii)
        /*0058*/ 	.short	0x0380
        /*005a*/ 	.short	0x000c


	//----- nvinfo : EIATTR_SW_WAR
	.align		4
.L_101:
        /*005c*/ 	.byte	0x04, 0x36
        /*005e*/ 	.short	(.L_103 - .L_102)
.L_102:
        /*0060*/ 	.word	0x00000008
.L_103:


//--------------------- .nv.callgraph             --------------------------
	.section	.nv.callgraph,"",@"SHT_CUDA_CALLGRAPH"
	.align	4
	.sectionentsize	8
	.align		4
        /*0000*/ 	.word	0x00000000
	.align		4
        /*0004*/ 	.word	0xffffffff
	.align		4
        /*0008*/ 	.word	0x00000000
	.align		4
        /*000c*/ 	.word	0xfffffffe
	.align		4
        /*0010*/ 	.word	0x00000000
	.align		4
        /*0014*/ 	.word	0xfffffffd
	.align		4
        /*0018*/ 	.word	0x00000000
	.align		4
        /*001c*/ 	.word	0xfffffffc


//--------------------- .nv.constant4             --------------------------
	.section	.nv.constant4,"a",@progbits
	.align	8
	.align		8
.nv.constant4:
        /*0000*/ 	.dword	precalc_xorwow_matrix
	.align		8
        /*0008*/ 	.dword	precalc_xorwow_offset_matrix
	.align		8
        /*0010*/ 	.dword	mrg32k3aM1
	.align		8
        /*0018*/ 	.dword	mrg32k3aM2
	.align		8
        /*0020*/ 	.dword	mrg32k3aM1SubSeq
	.align		8
        /*0028*/ 	.dword	mrg32k3aM2SubSeq
	.align		8
        /*0030*/ 	.dword	mrg32k3aM1Seq
	.align		8
        /*0038*/ 	.dword	mrg32k3aM2Seq
	.align		8
        /*0040*/ 	.dword	_ZN34_INTERNAL_f13905de_4_k_cu_86927c704cuda3std3__45__cpo5beginE
	.align		8
        /*0048*/ 	.dword	_ZN34_INTERNAL_f13905de_4_k_cu_86927c704cuda3std3__45__cpo3endE
	.align		8
        /*0050*/ 	.dword	_ZN34_INTERNAL_f13905de_4_k_cu_86927c704cuda3std3__45__cpo6cbeginE
	.align		8
        /*0058*/ 	.dword	_ZN34_INTERNAL_f13905de_4_k_cu_86927c704cuda3std3__45__cpo4cendE
	.align		8
        /*0060*/ 	.dword	_ZN34_INTERNAL_f13905de_4_k_cu_86927c704cuda3std3__45__cpo6rbeginE
	.align		8
        /*0068*/ 	.dword	_ZN34_INTERNAL_f13905de_4_k_cu_86927c704cuda3std3__45__cpo4rendE
	.align		8
        /*0070*/ 	.dword	_ZN34_INTERNAL_f13905de_4_k_cu_86927c704cuda3std3__45__cpo7crbeginE
	.align		8
        /*0078*/ 	.dword	_ZN34_INTERNAL_f13905de_4_k_cu_86927c704cuda3std3__45__cpo5crendE
	.align		8
        /*0080*/ 	.dword	_ZN34_INTERNAL_f13905de_4_k_cu_86927c704cuda3std3__436_GLOBAL__N__f13905de_4_k_cu_86927c706ignoreE
	.align		8
        /*0088*/ 	.dword	_ZN34_INTERNAL_f13905de_4_k_cu_86927c704cuda3std3__419piecewise_constructE
	.align		8
        /*0090*/ 	.dword	_ZN34_INTERNAL_f13905de_4_k_cu_86927c704cuda3std3__48in_placeE
	.align		8
        /*0098*/ 	.dword	_ZN34_INTERNAL_f13905de_4_k_cu_86927c704cuda3std3__420unreachable_sentinelE
	.align		8
        /*00a0*/ 	.dword	_ZN34_INTERNAL_f13905de_4_k_cu_86927c704cuda3std3__47nulloptE
	.align		8
        /*00a8*/ 	.dword	_ZN34_INTERNAL_f13905de_4_k_cu_86927c704cuda3std3__48unexpectE
	.align		8
        /*00b0*/ 	.dword	_ZN34_INTERNAL_f13905de_4_k_cu_86927c704cuda3std6ranges3__45__cpo4swapE
	.align		8
        /*00b8*/ 	.dword	_ZN34_INTERNAL_f13905de_4_k_cu_86927c704cuda3std6ranges3__45__cpo9iter_moveE
	.align		8
        /*00c0*/ 	.dword	_ZN34_INTERNAL_f13905de_4_k_cu_86927c704cuda3std6ranges3__45__cpo5beginE
	.align		8
        /*00c8*/ 	.dword	_ZN34_INTERNAL_f13905de_4_k_cu_86927c704cuda3std6ranges3__45__cpo3endE
	.align		8
        /*00d0*/ 	.dword	_ZN34_INTERNAL_f13905de_4_k_cu_86927c704cuda3std6ranges3__45__cpo6cbeginE
	.align		8
        /*00d8*/ 	.dword	_ZN34_INTERNAL_f13905de_4_k_cu_86927c704cuda3std6ranges3__45__cpo4cendE
	.align		8
        /*00e0*/ 	.dword	_ZN34_INTERNAL_f13905de_4_k_cu_86927c704cuda3std6ranges3__45__cpo7advanceE
	.align		8
        /*00e8*/ 	.dword	_ZN34_INTERNAL_f13905de_4_k_cu_86927c704cuda3std6ranges3__45__cpo9iter_swapE
	.align		8
        /*00f0*/ 	.dword	_ZN34_INTERNAL_f13905de_4_k_cu_86927c704cuda3std6ranges3__45__cpo4nextE
	.align		8
        /*00f8*/ 	.dword	_ZN34_INTERNAL_f13905de_4_k_cu_86927c704cuda3std6ranges3__45__cpo4prevE
	.align		8
        /*0100*/ 	.dword	_ZN34_INTERNAL_f13905de_4_k_cu_86927c704cuda3std6ranges3__45__cpo4dataE
	.align		8
        /*0108*/ 	.dword	_ZN34_INTERNAL_f13905de_4_k_cu_86927c704cuda3std6ranges3__45__cpo5cdataE
	.align		8
        /*0110*/ 	.dword	_ZN34_INTERNAL_f13905de_4_k_cu_86927c704cuda3std6ranges3__45__cpo4sizeE
	.align		8
        /*0118*/ 	.dword	_ZN34_INTERNAL_f13905de_4_k_cu_86927c704cuda3std6ranges3__45__cpo5ssizeE
	.align		8
        /*0120*/ 	.dword	_ZN34_INTERNAL_f13905de_4_k_cu_86927c704cuda3std6ranges3__45__cpo8distanceE
	.align		8
        /*0128*/ 	.dword	_ZN34_INTERNAL_f13905de_4_k_cu_86927c706thrust24THRUST_300001_SM_1000_NS8cuda_cub3parE
	.align		8
        /*0130*/ 	.dword	_ZN34_INTERNAL_f13905de_4_k_cu_86927c706thrust24THRUST_300001_SM_1000_NS8cuda_cub10par_nosyncE
	.align		8
        /*0138*/ 	.dword	_ZN34_INTERNAL_f13905de_4_k_cu_86927c706thrust24THRUST_300001_SM_1000_NS6system6detail10sequential3seqE
	.align		8
        /*0140*/ 	.dword	_ZN34_INTERNAL_f13905de_4_k_cu_86927c706thrust24THRUST_300001_SM_1000_NS12placeholders2_1E
	.align		8
        /*0148*/ 	.dword	_ZN34_INTERNAL_f13905de_4_k_cu_86927c706thrust24THRUST_300001_SM_1000_NS12placeholders2_2E
	.align		8
        /*0150*/ 	.dword	_ZN34_INTERNAL_f13905de_4_k_cu_86927c706thrust24THRUST_300001_SM_1000_NS12placeholders2_3E
	.align		8
        /*0158*/ 	.dword	_ZN34_INTERNAL_f13905de_4_k_cu_86927c706thrust24THRUST_300001_SM_1000_NS12placeholders2_4E
	.align		8
        /*0160*/ 	.dword	_ZN34_INTERNAL_f13905de_4_k_cu_86927c706thrust24THRUST_300001_SM_1000_NS12placeholders2_5E
	.align		8
        /*0168*/ 	.dword	_ZN34_INTERNAL_f13905de_4_k_cu_86927c706thrust24THRUST_300001_SM_1000_NS12placeholders2_6E
	.align		8
        /*0170*/ 	.dword	_ZN34_INTERNAL_f13905de_4_k_cu_86927c706thrust24THRUST_300001_SM_1000_NS12placeholders2_7E
	.align		8
        /*0178*/ 	.dword	_ZN34_INTERNAL_f13905de_4_k_cu_86927c706thrust24THRUST_300001_SM_1000_NS12placeholders2_8E
	.align		8
        /*0180*/ 	.dword	_ZN34_INTERNAL_f13905de_4_k_cu_86927c706thrust24THRUST_300001_SM_1000_NS12placeholders2_9E
	.align		8
        /*0188*/ 	.dword	_ZN34_INTERNAL_f13905de_4_k_cu_86927c706thrust24THRUST_300001_SM_1000_NS12placeholders3_10E
	.align		8
        /*0190*/ 	.dword	_ZN34_INTERNAL_f13905de_4_k_cu_86927c706thrust24THRUST_300001_SM_1000_NS3seqE


//--------------------- .nv.constant3             --------------------------
	.section	.nv.constant3,"a",@progbits
	.align	8
.nv.constant3:
	.type		__cr_lgamma_table,@object
	.size		__cr_lgamma_table,(.L_8 - __cr_lgamma_table)
__cr_lgamma_table:
        /*0000*/ 	.byte	0x00, 0x00, 0x00, 0x00, 0x00, 0x00, 0x00, 0x00, 0x00, 0x00, 0x00, 0x00, 0x00, 0x00, 0x00, 0x00
        /*0010*/ 	.byte	0xef, 0x39, 0xfa, 0xfe, 0x42, 0x2e, 0xe6, 0x3f, 0x02, 0x20, 0x2a, 0xfa, 0x0b, 0xab, 0xfc, 0x3f
        /*0020*/ 	.byte	0xf9, 0x2c, 0x92, 0x7c, 0xa7, 0x6c, 0x09, 0x40, 0xc9, 0x79, 0x44, 0x3c, 0x64, 0x26, 0x13, 0x40
        /*0030*/ 	.byte	0xca, 0x01, 0xcf, 0x3a, 0x27, 0x51, 0x1a, 0x40, 0x30, 0xcc, 0x2d, 0xf3, 0xe1, 0x0c, 0x21, 0x40
        /*0040*/ 	.byte	0x0d, 0xb7, 0xfc, 0x82, 0x8e, 0x35, 0x25, 0x40
.L_8:


//--------------------- .text._ZN3cub18CUB_300001_SM_10006detail8for_each13static_kernelINS2_12policy_hub_t12policy_500_tEmN6thrust24THRUST_300001_SM_1000_NS8cuda_cub20__uninitialized_fill7functorINS7_10device_ptrIiEEiEEEEvT0_T1_ --------------------------
	.section	.text._ZN3cub18CUB_300001_SM_10006detail8for_each13static_kernelINS2_12policy_hub_t12policy_500_tEmN6thrust24THRUST_300001_SM_1000_NS8cuda_cub20__uninitialized_fill7functorINS7_10device_ptrIiEEiEEEEvT0_T1_,"ax",@progbits
	.align	128
        .global         _ZN3cub18CUB_300001_SM_10006detail8for_each13static_kernelINS2_12policy_hub_t12policy_500_tEmN6thrust24THRUST_300001_SM_1000_NS8cuda_cub20__uninitialized_fill7functorINS7_10device_ptrIiEEiEEEEvT0_T1_
        .type           _ZN3cub18CUB_300001_SM_10006detail8for_each13static_kernelINS2_12policy_hub_t12policy_500_tEmN6thrust24THRUST_300001_SM_1000_NS8cuda_cub20__uninitialized_fill7functorINS7_10device_ptrIiEEiEEEEvT0_T1_,@function
        .size           _ZN3cub18CUB_300001_SM_10006detail8for_each13static_kernelINS2_12policy_hub_t12policy_500_tEmN6thrust24THRUST_300001_SM_1000_NS8cuda_cub20__uninitialized_fill7functorINS7_10device_ptrIiEEiEEEEvT0_T1_,(.L_x_16 - _ZN3cub18CUB_300001_SM_10006detail8for_each13static_kernelINS2_12policy_hub_t12policy_500_tEmN6thrust24THRUST_300001_SM_1000_NS8cuda_cub20__uninitialized_fill7functorINS7_10device_ptrIiEEiEEEEvT0_T1_)
        .other          _ZN3cub18CUB_300001_SM_10006detail8for_each13static_kernelINS2_12policy_hub_t12policy_500_tEmN6thrust24THRUST_300001_SM_1000_NS8cuda_cub20__uninitialized_fill7functorINS7_10device_ptrIiEEiEEEEvT0_T1_,@"STO_CUDA_ENTRY STV_DEFAULT"
_ZN3cub18CUB_300001_SM_10006detail8for_each13static_kernelINS2_12policy_hub_t12policy_500_tEmN6thrust24THRUST_300001_SM_1000_NS8cuda_cub20__uninitialized_fill7functorINS7_10device_ptrIiEEiEEEEvT0_T1_:
.text._ZN3cub18CUB_300001_SM_10006detail8for_each13static_kernelINS2_12policy_hub_t12policy_500_tEmN6thrust24THRUST_300001_SM_1000_NS8cuda_cub20__uninitialized_fill7functorINS7_10device_ptrIiEEiEEEEvT0_T1_:
[----:B------:R-:W-:Y:S08]  /*0000*/  LDC R1, c[0x0][0x37c] ;  /* 0x0000df00ff017b82 */ /* 0x000ff00000000800 */
[----:B------:R-:W0:Y:S01]  /*0010*/  S2UR UR4, SR_CTAID.X ;  /* 0x00000000000479c3 */ /* 0x000e220000002500 */
[----:B------:R-:W1:Y:S01]  /*0020*/  LDCU.64 UR6, c[0x0][0x380] ;  /* 0x00007000ff0677ac */ /* 0x000e620008000a00 */
[----:B------:R-:W2:Y:S01]  /*0030*/  LDCU.64 UR8, c[0x0][0x358] ;  /* 0x00006b00ff0877ac */ /* 0x000ea20008000a00 */
[----:B0-----:R-:W-:-:S04]  /*0040*/  UIMAD.WIDE.U32 UR4, UR4, 0x200, URZ ;  /* 0x00000200040478a5 */ /* 0x001fc8000f8e00ff */
[----:B-1----:R-:W-:-:S04]  /*0050*/  UIADD3 UR6, UP0, UPT, -UR4, UR6, URZ ;  /* 0x0000000604067290 */ /* 0x002fc8000ff1e1ff */
[----:B------:R-:W-:Y:S02]  /*0060*/  UIADD3.X UR7, UPT, UPT, ~UR5, UR7, URZ, UP0, !UPT ;  /* 0x0000000705077290 */ /* 0x000fe400087fe5ff */
[----:B------:R-:W-:-:S04]  /*0070*/  UISETP.GE.U32.AND UP0, UPT, UR6, 0x200, UPT ;  /* 0x000002000600788c */ /* 0x000fc8000bf06070 */
[----:B------:R-:W-:-:S09]  /*0080*/  UISETP.GE.U32.AND.EX UP0, UPT, UR7, URZ, UPT, UP0 ;  /* 0x000000ff0700728c */ /* 0x000fd2000bf06100 */
[----:B--2---:R-:W-:Y:S05]  /*0090*/  BRA.U !UP0, `(.L_x_0) ;  /* 0x0000000108287547 */ /* 0x004fea000b800000 */
[----:B------:R-:W0:Y:S01]  /*00a0*/  S2R R0, SR_TID.X ;  /* 0x0000000000007919 */ /* 0x000e220000002100 */
[----:B------:R-:W1:Y:S01]  /*00b0*/  LDCU.64 UR6, c[0x0][0x388] ;  /* 0x00007100ff0677ac */ /* 0x000e620008000a00 */
[----:B------:R-:W2:Y:S01]  /*00c0*/  LDC R5, c[0x0][0x390] ;  /* 0x0000e400ff057b82 */ /* 0x000ea20000000800 */
[----:B0-----:R-:W-:-:S05]  /*00d0*/  IADD3 R0, P0, PT, R0, UR4, RZ ;  /* 0x0000000400007c10 */ /* 0x001fca000ff1e0ff */
[----:B------:R-:W-:Y:S01]  /*00e0*/  IMAD.X R3, RZ, RZ, UR5, P0 ;  /* 0x00000005ff037e24 */ /* 0x000fe200080e06ff */
[----:B-1----:R-:W-:-:S04]  /*00f0*/  LEA R2, P0, R0, UR6, 0x2 ;  /* 0x0000000600027c11 */ /* 0x002fc8000f8010ff */
[----:B------:R-:W-:-:S05]  /*0100*/  LEA.HI.X R3, R0, UR7, R3, 0x2, P0 ;  /* 0x0000000700037c11 */ /* 0x000fca00080f1403 */
[----:B--2---:R-:W-:Y:S04]  /*0110*/  STG.E desc[UR8][R2.64], R5 ;  /* 0x0000000502007986 */ /* 0x004fe8000c101908 */
[----:B------:R-:W-:Y:S01]  /*0120*/  STG.E desc[UR8][R2.64+0x400], R5 ;  /* 0x0004000502007986 */ /* 0x000fe2000c101908 */
[----:B------:R-:W-:Y:S05]  /*0130*/  EXIT ;  /* 0x000000000000794d */ /* 0x000fea0003800000 */
.L_x_0:
[----:B------:R-:W0:Y:S01]  /*0140*/  S2R R0, SR_TID.X ;  /* 0x0000000000007919 */ /* 0x000e220000002100 */
[----:B------:R-:W-:Y:S01]  /*0150*/  IMAD.U32 R2, RZ, RZ, UR7 ;  /* 0x00000007ff027e24 */ /* 0x000fe2000f8e00ff */
[----:B------:R-:W1:Y:S01]  /*0160*/  LDCU.64 UR10, c[0x0][0x388] ;  /* 0x00007100ff0a77ac */ /* 0x000e620008000a00 */
[----:B------:R-:W-:Y:S01]  /*0170*/  IMAD.U32 R4, RZ, RZ, UR7 ;  /* 0x00000007ff047e24 */ /* 0x000fe2000f8e00ff */
[----:B0-----:R-:W-:-:S04]  /*0180*/  ISETP.LT.U32.AND P0, PT, R0, UR6, PT ;  /* 0x0000000600007c0c */ /* 0x001fc8000bf01070 */
[----:B------:R-:W-:Y:S01]  /*0190*/  ISETP.GT.U32.AND.EX P0, PT, R2, RZ, PT, P0 ;  /* 0x000000ff0200720c */ /* 0x000fe20003f04100 */
[C---:B------:R-:W-:Y:S01]  /*01a0*/  VIADD R2, R0.reuse, 0x100 ;  /* 0x0000010000027836 */ /* 0x040fe20000000000 */
[----:B------:R-:W-:-:S04]  /*01b0*/  IADD3 R0, P2, PT, R0, UR4, RZ ;  /* 0x0000000400007c10 */ /* 0x000fc8000ff5e0ff */
[----:B------:R-:W-:Y:S01]  /*01c0*/  ISETP.LT.U32.AND P1, PT, R2, UR6, PT ;  /* 0x0000000602007c0c */ /* 0x000fe2000bf21070 */
[----:B------:R-:W-:Y:S01]  /*01d0*/  IMAD.X R3, RZ, RZ, UR5, P2 ;  /* 0x00000005ff037e24 */ /* 0x000fe200090e06ff */
[----:B-1----:R-:W-:Y:S02]  /*01e0*/  LEA R2, P2, R0, UR10, 0x2 ;  /* 0x0000000a00027c11 */ /* 0x002fe4000f8410ff */
[----:B------:R-:W-:Y:S02]  /*01f0*/  ISETP.GT.U32.AND.EX P1, PT, R4, RZ, PT, P1 ;  /* 0x000000ff0400720c */ /* 0x000fe40003f24110 */
[----:B------:R-:W-:Y:S01]  /*0200*/  LEA.HI.X R3, R0, UR11, R3, 0x2, P2 ;  /* 0x0000000b00037c11 */ /* 0x000fe200090f1403 */
[----:B------:R-:W0:Y:S04]  /*0210*/  @P0 LDC R5, c[0x0][0x390] ;  /* 0x0000e400ff050b82 */ /* 0x000e280000000800 */
[----:B0-----:R0:W-:Y:S06]  /*0220*/  @P0 STG.E desc[UR8][R2.64], R5 ;  /* 0x0000000502000986 */ /* 0x0011ec000c101908 */
[----:B------:R-:W-:Y:S05]  /*0230*/  @!P1 EXIT ;  /* 0x000000000000994d */ /* 0x000fea0003800000 */
[----:B0-----:R-:W0:Y:S02]  /*0240*/  LDC R5, c[0x0][0x390] ;  /* 0x0000e400ff057b82 */ /* 0x001e240000000800 */
[----:B0-----:R-:W-:Y:S01]  /*0250*/  STG.E desc[UR8][R2.64+0x400], R5 ;  /* 0x0004000502007986 */ /* 0x001fe2000c101908 */
[----:B------:R-:W-:Y:S05]  /*0260*/  EXIT ;  /* 0x000000000000794d */ /* 0x000fea0003800000 */
.L_x_1:
[----:B------:R-:W-:-:S00]  /*0270*/  BRA `(.L_x_1) ;  /* 0xfffffffc00fc7947 */ /* 0x000fc0000383ffff */
[----:B------:R-:W-:-:S00]  /*0280*/  NOP ;  /* 0x0000000000007918 */ /* 0x000fc00000000000 */
[----:B------:R-:W-:-:S00]  /*0290*/  NOP ;  /* 0x0000000000007918 */ /* 0x000fc00000000000 */
[----:B------:R-:W-:-:S00]  /*02a0*/  NOP ;  /* 0x0000000000007918 */ /* 0x000fc00000000000 */
[----:B------:R-:W-:-:S00]  /*02b0*/  NOP ;  /* 0x0000000000007918 */ /* 0x000fc00000000000 */
[----:B------:R-:W-:-:S00]  /*02c0*/  NOP ;  /* 0x0000000000007918 */ /* 0x000fc00000000000 */
[----:B------:R-:W-:-:S00]  /*02d0*/  NOP ;  /* 0x0000000000007918 */ /* 0x000fc00000000000 */
[----:B------:R-:W-:-:S00]  /*02e0*/  NOP ;  /* 0x0000000000007918 */ /* 0x000fc00000000000 */
[----:B------:R-:W-:-:S00]  /*02f0*/  NOP ;  /* 0x0000000000007918 */ /* 0x000fc00000000000 */
.L_x_16:


//--------------------- .text._ZN3cub18CUB_300001_SM_10006detail11EmptyKernelIvEEvv --------------------------
	.section	.text._ZN3cub18CUB_300001_SM_10006detail11EmptyKernelIvEEvv,"ax",@progbits
	.align	128
        .global         _ZN3cub18CUB_300001_SM_10006detail11EmptyKernelIvEEvv
        .type           _ZN3cub18CUB_300001_SM_10006detail11EmptyKernelIvEEvv,@function
        .size           _ZN3cub18CUB_300001_SM_10006detail11EmptyKernelIvEEvv,(.L_x_17 - _ZN3cub18CUB_300001_SM_10006detail11EmptyKernelIvEEvv)
        .other          _ZN3cub18CUB_300001_SM_10006detail11EmptyKernelIvEEvv,@"STO_CUDA_ENTRY STV_DEFAULT"
_ZN3cub18CUB_300001_SM_10006detail11EmptyKernelIvEEvv:
.text._ZN3cub18CUB_300001_SM_10006detail11EmptyKernelIvEEvv:
[----:B------:R-:W-:Y:S01]  /*0000*/  LDC R1, c[0x0][0x37c] ;  /* 0x0000df00ff017b82 */ /* 0x000fe20000000800 */
[----:B------:R-:W-:Y:S05]  /*0010*/  EXIT ;  /* 0x000000000000794d */ /* 0x000fea0003800000 */
.L_x_2:
        /* <DEDUP_REMOVED lines=14> */
.L_x_17:


//--------------------- .text._Z5gerarPii         --------------------------
	.section	.text._Z5gerarPii,"ax",@progbits
	.align	128
        .global         _Z5gerarPii
        .type           _Z5gerarPii,@function
        .size           _Z5gerarPii,(.L_x_18 - _Z5gerarPii)
        .other          _Z5gerarPii,@"STO_CUDA_ENTRY STV_DEFAULT"
_Z5gerarPii:
.text._Z5gerarPii:
[----:B------:R-:W0:Y:S01]  /*0000*/  LDC R1, c[0x0][0x37c] ;  /* 0x0000df00ff017b82 */ /* 0x000e220000000800 */
[----:B------:R-:W1:Y:S07]  /*0010*/  S2R R0, SR_TID.X ;  /* 0x0000000000007919 */ /* 0x000e6e0000002100 */
[----:B------:R-:W1:Y:S01]  /*0020*/  S2UR UR4, SR_CTAID.X ;  /* 0x00000000000479c3 */ /* 0x000e620000002500 */
[----:B------:R-:W2:Y:S01]  /*0030*/  LDCU UR5, c[0x0][0x388] ;  /* 0x00007100ff0577ac */ /* 0x000ea20008000800 */
[----:B0-----:R-:W-:-:S06]  /*0040*/  VIADD R1, R1, 0xffffffd0 ;  /* 0xffffffd001017836 */ /* 0x001fcc0000000000 */
[----:B------:R-:W1:Y:S02]  /*0050*/  LDC R7, c[0x0][0x360] ;  /* 0x0000d800ff077b82 */ /* 0x000e640000000800 */
[----:B-1----:R-:W-:-:S05]  /*0060*/  IMAD R7, R7, UR4, R0 ;  /* 0x0000000407077c24 */ /* 0x002fca000f8e0200 */
[----:B--2---:R-:W-:-:S13]  /*0070*/  ISETP.GE.AND P0, PT, R7, UR5, PT ;  /* 0x0000000507007c0c */ /* 0x004fda000bf06270 */
[----:B------:R-:W-:Y:S05]  /*0080*/  @P0 EXIT ;  /* 0x000000000000094d */ /* 0x000fea0003800000 */
[----:B------:R-:W-:Y:S01]  /*0090*/  IMAD.MOV.U32 R8, RZ, RZ, 0x2abc4dd5 ;  /* 0x2abc4dd5ff087424 */ /* 0x000fe200078e00ff */
[----:B------:R-:W-:Y:S01]  /*00a0*/  ISETP.NE.AND P0, PT, R7, RZ, PT ;  /* 0x000000ff0700720c */ /* 0x000fe20003f05270 */
[----:B------:R-:W-:Y:S01]  /*00b0*/  IMAD.MOV.U32 R9, RZ, RZ, 0x58213ed2 ;  /* 0x58213ed2ff097424 */ /* 0x000fe200078e00ff */
[----:B------:R-:W0:Y:S01]  /*00c0*/  LDCU.64 UR6, c[0x0][0x358] ;  /* 0x00006b00ff0677ac */ /* 0x000e220008000a00 */
[----:B------:R-:W-:Y:S01]  /*00d0*/  IMAD.MOV.U32 R10, RZ, RZ, 0x455f2458 ;  /* 0x455f2458ff0a7424 */ /* 0x000fe200078e00ff */
[----:B------:R-:W-:Y:S01]  /*00e0*/  BSSY.RECONVERGENT B0, `(.L_x_3) ;  /* 0x0000265000007945 */ /* 0x000fe20003800200 */
[----:B------:R-:W-:Y:S01]  /*00f0*/  IMAD.MOV.U32 R11, RZ, RZ, -0x75bd8fc ;  /* 0xf8a42704ff0b7424 */ /* 0x000fe200078e00ff */
[----:B------:R1:W-:Y:S01]  /*0100*/  STL.64 [R1], R8 ;  /* 0x0000000801007387 */ /* 0x0003e20000100a00 */
[----:B------:R-:W-:Y:S01]  /*0110*/  IMAD.MOV.U32 R12, RZ, RZ, -0x23270784 ;  /* 0xdcd8f87cff0c7424 */ /* 0x000fe200078e00ff */
[----:B------:R-:W-:Y:S01]  /*0120*/  SHF.R.S32.HI R6, RZ, 0x1f, R7 ;  /* 0x0000001fff067819 */ /* 0x000fe20000011407 */
[----:B------:R-:W-:Y:S01]  /*0130*/  IMAD.MOV.U32 R13, RZ, RZ, 0x511db0d6 ;  /* 0x511db0d6ff0d7424 */ /* 0x000fe200078e00ff */
[----:B------:R1:W-:Y:S01]  /*0140*/  STL.64 [R1+0x8], R10 ;  /* 0x0000080a01007387 */ /* 0x0003e20000100a00 */
[----:B------:R-:W-:-:S02]  /*0150*/  IMAD.MOV.U32 R0, RZ, RZ, 0x58213ed2 ;  /* 0x58213ed2ff007424 */ /* 0x000fc400078e00ff */
[----:B------:R-:W-:Y:S01]  /*0160*/  IMAD.MOV.U32 R5, RZ, RZ, -0x75bd8fc ;  /* 0xf8a42704ff057424 */ /* 0x000fe200078e00ff */
[----:B------:R1:W-:Y:S01]  /*0170*/  STL.64 [R1+0x10], R12 ;  /* 0x0000100c01007387 */ /* 0x0003e20000100a00 */
[----:B------:R-:W-:Y:S02]  /*0180*/  IMAD.MOV.U32 R4, RZ, RZ, 0x455f2458 ;  /* 0x455f2458ff047424 */ /* 0x000fe400078e00ff */
[----:B------:R-:W-:Y:S02]  /*0190*/  IMAD.MOV.U32 R3, RZ, RZ, 0x511db0d6 ;  /* 0x511db0d6ff037424 */ /* 0x000fe400078e00ff */
[----:B------:R-:W-:Y:S01]  /*01a0*/  IMAD.MOV.U32 R2, RZ, RZ, -0x23270784 ;  /* 0xdcd8f87cff027424 */ /* 0x000fe200078e00ff */
[----:B0-----:R-:W-:Y:S06]  /*01b0*/  @!P0 BRA `(.L_x_4) ;  /* 0x00000024005c8947 */ /* 0x001fec0003800000 */
[----:B------:R-:W-:Y:S02]  /*01c0*/  IMAD.MOV.U32 R15, RZ, RZ, R6 ;  /* 0x000000ffff0f7224 */ /* 0x000fe400078e0006 */
[----:B-1----:R-:W-:Y:S02]  /*01d0*/  IMAD.MOV.U32 R13, RZ, RZ, RZ ;  /* 0x000000ffff0d7224 */ /* 0x002fe400078e00ff */
[----:B------:R-:W-:Y:S02]  /*01e0*/  IMAD.MOV.U32 R0, RZ, RZ, 0x58213ed2 ;  /* 0x58213ed2ff007424 */ /* 0x000fe400078e00ff */
[----:B------:R-:W-:Y:S02]  /*01f0*/  IMAD.MOV.U32 R12, RZ, RZ, R7 ;  /* 0x000000ffff0c7224 */ /* 0x000fe400078e0007 */
[----:B------:R-:W-:Y:S02]  /*0200*/  IMAD.MOV.U32 R4, RZ, RZ, 0x455f2458 ;  /* 0x455f2458ff047424 */ /* 0x000fe400078e00ff */
[----:B------:R-:W-:-:S02]  /*0210*/  IMAD.MOV.U32 R5, RZ, RZ, -0x75bd8fc ;  /* 0xf8a42704ff057424 */ /* 0x000fc400078e00ff */
[----:B------:R-:W-:Y:S02]  /*0220*/  IMAD.MOV.U32 R2, RZ, RZ, -0x23270784 ;  /* 0xdcd8f87cff027424 */ /* 0x000fe400078e00ff */
[----:B------:R-:W-:-:S07]  /*0230*/  IMAD.MOV.U32 R3, RZ, RZ, 0x511db0d6 ;  /* 0x511db0d6ff037424 */ /* 0x000fce00078e00ff */
.L_x_13:
[----:B------:R-:W-:Y:S01]  /*0240*/  LOP3.LUT R6, R12, 0x3, RZ, 0xc0, !PT ;  /* 0x000000030c067812 */ /* 0x000fe200078ec0ff */
[----:B------:R-:W-:Y:S03]  /*0250*/  BSSY.RECONVERGENT B1, `(.L_x_5) ;  /* 0x0000247000017945 */ /* 0x000fe60003800200 */
[----:B------:R-:W-:-:S04]  /*0260*/  ISETP.NE.U32.AND P0, PT, R6, RZ, PT ;  /* 0x000000ff0600720c */ /* 0x000fc80003f05070 */
[----:B------:R-:W-:-:S13]  /*0270*/  ISETP.NE.AND.EX P0, PT, RZ, RZ, PT, P0 ;  /* 0x000000ffff00720c */ /* 0x000fda0003f05300 */
[----:B0-----:R-:W-:Y:S05]  /*0280*/  @!P0 BRA `(.L_x_6) ;  /* 0x00000024000c8947 */ /* 0x001fea0003800000 */
[----:B------:R-:W0:Y:S01]  /*0290*/  LDC.64 R8, c[0x4][RZ] ;  /* 0x01000000ff087b82 */ /* 0x000e220000000a00 */
[----:B------:R-:W-:Y:S01]  /*02a0*/  IMAD.MOV.U32 R0, RZ, RZ, RZ ;  /* 0x000000ffff007224 */ /* 0x000fe200078e00ff */
[----:B------:R-:W-:Y:S01]  /*02b0*/  CS2R R2, SRZ ;  /* 0x0000000000027805 */ /* 0x000fe2000001ff00 */
[----:B------:R-:W-:Y:S01]  /*02c0*/  IMAD.MOV.U32 R6, RZ, RZ, RZ ;  /* 0x000000ffff067224 */ /* 0x000fe200078e00ff */
[----:B------:R-:W-:Y:S01]  /*02d0*/  CS2R R4, SRZ ;  /* 0x0000000000047805 */ /* 0x000fe2000001ff00 */
[----:B0-----:R-:W-:-:S07]  /*02e0*/  IMAD.WIDE.U32 R8, R13, 0xc80, R8 ;  /* 0x00000c800d087825 */ /* 0x001fce00078e0008 */
.L_x_8:
[----:B------:R-:W-:-:S06]  /*02f0*/  IMAD R14, R6, 0x4, R1 ;  /* 0x00000004060e7824 */ /* 0x000fcc00078e0201 */
[----:B------:R-:W5:Y:S01]  /*0300*/  LDL R14, [R14+0x4] ;  /* 0x000004000e0e7983 */ /* 0x000f620000100800 */
[----:B------:R-:W-:-:S05]  /*0310*/  UMOV UR4, URZ ;  /* 0x000000ff00047c82 */ /* 0x000fca0008000000 */
.L_x_7:
[----:B-----5:R-:W-:Y:S01]  /*0320*/  SHF.R.U32.HI R20, RZ, UR4, R14 ;  /* 0x00000004ff147c19 */ /* 0x020fe2000801160e */
[----:B------:R-:W-:-:S03]  /*0330*/  IMAD.SHL.U32 R10, R6, 0x20, RZ ;  /* 0x00000020060a7824 */ /* 0x000fc600078e00ff */
[----:B------:R-:W-:Y:S01]  /*0340*/  LOP3.LUT R11, R20, 0x1, RZ, 0xc0, !PT ;  /* 0x00000001140b7812 */ /* 0x000fe200078ec0ff */
[----:B------:R-:W-:-:S03]  /*0350*/  VIADD R10, R10, UR4 ;  /* 0x000000040a0a7c36 */ /* 0x000fc60008000000 */
[----:B------:R-:W-:Y:S01]  /*0360*/  ISETP.NE.U32.AND P0, PT, R11, 0x1, PT ;  /* 0x000000010b00780c */ /* 0x000fe20003f05070 */
[----:B------:R-:W-:-:S03]  /*0370*/  IMAD R11, R10, 0x5, RZ ;  /* 0x000000050a0b7824 */ /* 0x000fc600078e02ff */
[----:B------:R-:W-:Y:S01]  /*0380*/  R2P PR, R20, 0x7e ;  /* 0x0000007e14007804 */ /* 0x000fe20000000000 */
[----:B------:R-:W-:-:S08]  /*0390*/  IMAD.WIDE.U32 R10, R11, 0x4, R8 ;  /* 0x000000040b0a7825 */ /* 0x000fd000078e0008 */
[----:B------:R-:W2:Y:S04]  /*03a0*/  @!P0 LDG.E R17, desc[UR6][R10.64] ;  /* 0x000000060a118981 */ /* 0x000ea8000c1e1900 */
[----:B------:R-:W3:Y:S04]  /*03b0*/  @P1 LDG.E R19, desc[UR6][R10.64+0x14] ;  /* 0x000014060a131981 */ /* 0x000ee8000c1e1900 */
[----:B------:R-:W4:Y:S04]  /*03c0*/  @P2 LDG.E R21, desc[UR6][R10.64+0x28] ;  /* 0x000028060a152981 */ /* 0x000f28000c1e1900 */
[----:B------:R-:W4:Y:S04]  /*03d0*/  @P3 LDG.E R23, desc[UR6][R10.64+0x3c] ;  /* 0x00003c060a173981 */ /* 0x000f28000c1e1900 */
[----:B------:R-:W4:Y:S04]  /*03e0*/  @!P0 LDG.E R16, desc[UR6][R10.64+0x8] ;  /* 0x000008060a108981 */ /* 0x000f28000c1e1900 */
[----:B------:R-:W4:Y:S04]  /*03f0*/  @P4 LDG.E R25, desc[UR6][R10.64+0x50] ;  /* 0x000050060a194981 */ /* 0x000f28000c1e1900 */
[----:B------:R-:W4:Y:S04]  /*0400*/  @!P0 LDG.E R18, desc[UR6][R10.64+0x10] ;  /* 0x000010060a128981 */ /* 0x000f28000c1e1900 */
[----:B------:R-:W4:Y:S04]  /*0410*/  @P1 LDG.E R22, desc[UR6][R10.64+0x1c] ;  /* 0x00001c060a161981 */ /* 0x000f28000c1e1900 */
[----:B------:R-:W4:Y:S04]  /*0420*/  @P1 LDG.E R24, desc[UR6][R10.64+0x24] ;  /* 0x000024060a181981 */ /* 0x000f28000c1e1900 */
[----:B------:R-:W4:Y:S01]  /*0430*/  @P6 LDG.E R27, desc[UR6][R10.64+0x78] ;  /* 0x000078060a1b6981 */ /* 0x000f22000c1e1900 */
[----:B--2---:R-:W-:-:S03]  /*0440*/  @!P0 LOP3.LUT R0, R0, R17, RZ, 0x3c, !PT ;  /* 0x0000001100008212 */ /* 0x004fc600078e3cff */
[----:B------:R-:W2:Y:S01]  /*0450*/  @!P0 LDG.E R17, desc[UR6][R10.64+0x4] ;  /* 0x000004060a118981 */ /* 0x000ea2000c1e1900 */
[----:B---3--:R-:W-:-:S03]  /*0460*/  @P1 LOP3.LUT R0, R0, R19, RZ, 0x3c, !PT ;  /* 0x0000001300001212 */ /* 0x008fc600078e3cff */
[----:B------:R-:W3:Y:S01]  /*0470*/  @!P0 LDG.E R19, desc[UR6][R10.64+0xc] ;  /* 0x00000c060a138981 */ /* 0x000ee2000c1e1900 */
[----:B----4-:R-:W-:-:S03]  /*0480*/  @P2 LOP3.LUT R0, R0, R21, RZ, 0x3c, !PT ;  /* 0x0000001500002212 */ /* 0x010fc600078e3cff */
[----:B------:R-:W4:Y:S01]  /*0490*/  @P1 LDG.E R21, desc[UR6][R10.64+0x18] ;  /* 0x000018060a151981 */ /* 0x000f22000c1e1900 */
[----:B------:R-:W-:-:S03]  /*04a0*/  @P3 LOP3.LUT R0, R0, R23, RZ, 0x3c, !PT ;  /* 0x0000001700003212 */ /* 0x000fc600078e3cff */
[----:B------:R-:W4:Y:S01]  /*04b0*/  @P5 LDG.E R23, desc[UR6][R10.64+0x64] ;  /* 0x000064060a175981 */ /* 0x000f22000c1e1900 */
[----:B------:R-:W-:-:S03]  /*04c0*/  @!P0 LOP3.LUT R5, R5, R16, RZ, 0x3c, !PT ;  /* 0x0000001005058212 */ /* 0x000fc600078e3cff */
[----:B------:R-:W4:Y:S01]  /*04d0*/  @P2 LDG.E R16, desc[UR6][R10.64+0x30] ;  /* 0x000030060a102981 */ /* 0x000f22000c1e1900 */
[----:B------:R-:W-:-:S03]  /*04e0*/  @P4 LOP3.LUT R0, R0, R25, RZ, 0x3c, !PT ;  /* 0x0000001900004212 */ /* 0x000fc600078e3cff */
[----:B------:R-:W4:Y:S01]  /*04f0*/  @P3 LDG.E R25, desc[UR6][R10.64+0x48] ;  /* 0x000048060a193981 */ /* 0x000f22000c1e1900 */
[----:B------:R-:W-:-:S03]  /*0500*/  @!P0 LOP3.LUT R3, R3, R18, RZ, 0x3c, !PT ;  /* 0x0000001203038212 */ /* 0x000fc600078e3cff */
[----:B------:R-:W4:Y:S01]  /*0510*/  @P2 LDG.E R18, desc[UR6][R10.64+0x38] ;  /* 0x000038060a122981 */ /* 0x000f22000c1e1900 */
[----:B------:R-:W-:-:S03]  /*0520*/  @P1 LOP3.LUT R5, R5, R22, RZ, 0x3c, !PT ;  /* 0x0000001605051212 */ /* 0x000fc600078e3cff */
[----:B------:R-:W4:Y:S01]  /*0530*/  @P3 LDG.E R22, desc[UR6][R10.64+0x44] ;  /* 0x000044060a163981 */ /* 0x000f22000c1e1900 */
[----:B--2---:R-:W-:-:S03]  /*0540*/  @!P0 LOP3.LUT R4, R4, R17, RZ, 0x3c, !PT ;  /* 0x0000001104048212 */ /* 0x004fc600078e3cff */
[----:B------:R-:W2:Y:S01]  /*0550*/  @P1 LDG.E R17, desc[UR6][R10.64+0x20] ;  /* 0x000020060a111981 */ /* 0x000ea2000c1e1900 */
[----:B---3--:R-:W-:-:S03]  /*0560*/  @!P0 LOP3.LUT R2, R2, R19, RZ, 0x3c, !PT ;  /* 0x0000001302028212 */ /* 0x008fc600078e3cff */
[----:B------:R-:W3:Y:S01]  /*0570*/  @P2 LDG.E R19, desc[UR6][R10.64+0x2c] ;  /* 0x00002c060a132981 */ /* 0x000ee2000c1e1900 */
[----:B----4-:R-:W-:-:S03]  /*0580*/  @P1 LOP3.LUT R4, R4, R21, RZ, 0x3c, !PT ;  /* 0x0000001504041212 */ /* 0x010fc600078e3cff */
[----:B------:R-:W4:Y:S01]  /*0590*/  @P2 LDG.E R21, desc[UR6][R10.64+0x34] ;  /* 0x000034060a152981 */ /* 0x000f22000c1e1900 */
[----:B------:R-:W-:-:S03]  /*05a0*/  @P5 LOP3.LUT R0, R0, R23, RZ, 0x3c, !PT ;  /* 0x0000001700005212 */ /* 0x000fc600078e3cff */
[----:B------:R-:W4:Y:S01]  /*05b0*/  @P3 LDG.E R23, desc[UR6][R10.64+0x40] ;  /* 0x000040060a173981 */ /* 0x000f22000c1e1900 */
[----:B------:R-:W-:Y:S02]  /*05c0*/  @P1 LOP3.LUT R3, R3, R24, RZ, 0x3c, !PT ;  /* 0x0000001803031212 */ /* 0x000fe400078e3cff */
[----:B------:R-:W-:Y:S01]  /*05d0*/  @P2 LOP3.LUT R5, R5, R16, RZ, 0x3c, !PT ;  /* 0x0000001005052212 */ /* 0x000fe200078e3cff */
[----:B------:R-:W4:Y:S04]  /*05e0*/  @P5 LDG.E R24, desc[UR6][R10.64+0x6c] ;  /* 0x00006c060a185981 */ /* 0x000f28000c1e1900 */
[----:B------:R-:W4:Y:S01]  /*05f0*/  @P3 LDG.E R16, desc[UR6][R10.64+0x4c] ;  /* 0x00004c060a103981 */ /* 0x000f22000c1e1900 */
[----:B------:R-:W-:-:S03]  /*0600*/  @P2 LOP3.LUT R3, R3, R18, RZ, 0x3c, !PT ;  /* 0x0000001203032212 */ /* 0x000fc600078e3cff */
[----:B------:R-:W4:Y:S01]  /*0610*/  @P4 LDG.E R18, desc[UR6][R10.64+0x58] ;  /* 0x000058060a124981 */ /* 0x000f22000c1e1900 */
[----:B------:R-:W-:-:S03]  /*0620*/  @P3 LOP3.LUT R5, R5, R22, RZ, 0x3c, !PT ;  /* 0x0000001605053212 */ /* 0x000fc600078e3cff */
[----:B------:R-:W4:Y:S01]  /*0630*/  @P4 LDG.E R22, desc[UR6][R10.64+0x60] ;  /* 0x000060060a164981 */ /* 0x000f22000c1e1900 */
[----:B--2---:R-:W-:-:S03]  /*0640*/  @P1 LOP3.LUT R2, R2, R17, RZ, 0x3c, !PT ;  /* 0x0000001102021212 */ /* 0x004fc600078e3cff */
[----:B------:R-:W2:Y:S01]  /*0650*/  @P4 LDG.E R17, desc[UR6][R10.64+0x54] ;  /* 0x000054060a114981 */ /* 0x000ea2000c1e1900 */
[----:B---3--:R-:W-:-:S03]  /*0660*/  @P2 LOP3.LUT R4, R4, R19, RZ, 0x3c, !PT ;  /* 0x0000001304042212 */ /* 0x008fc600078e3cff */
[----:B------:R-:W3:Y:S01]  /*0670*/  @P4 LDG.E R19, desc[UR6][R10.64+0x5c] ;  /* 0x00005c060a134981 */ /* 0x000ee2000c1e1900 */
[----:B----4-:R-:W-:-:S03]  /*0680*/  @P2 LOP3.LUT R2, R2, R21, RZ, 0x3c, !PT ;  /* 0x0000001502022212 */ /* 0x010fc600078e3cff */
[----:B------:R-:W4:Y:S01]  /*0690*/  @P5 LDG.E R21, desc[UR6][R10.64+0x68] ;  /* 0x000068060a155981 */ /* 0x000f22000c1e1900 */
[----:B------:R-:W-:-:S03]  /*06a0*/  @P3 LOP3.LUT R4, R4, R23, RZ, 0x3c, !PT ;  /* 0x0000001704043212 */ /* 0x000fc600078e3cff */
[----:B------:R-:W4:Y:S01]  /*06b0*/  @P5 LDG.E R23, desc[UR6][R10.64+0x70] ;  /* 0x000070060a175981 */ /* 0x000f22000c1e1900 */
[----:B------:R-:W-:Y:S02]  /*06c0*/  LOP3.LUT P0, RZ, R20, 0x80, RZ, 0xc0, !PT ;  /* 0x0000008014ff7812 */ /* 0x000fe4000780c0ff */
[----:B------:R-:W-:Y:S02]  /*06d0*/  @P3 LOP3.LUT R2, R2, R25, RZ, 0x3c, !PT ;  /* 0x0000001902023212 */ /* 0x000fe400078e3cff */
[----:B------:R-:W-:Y:S02]  /*06e0*/  @P3 LOP3.LUT R3, R3, R16, RZ, 0x3c, !PT ;  /* 0x0000001003033212 */ /* 0x000fe400078e3cff */
[----:B------:R-:W4:Y:S01]  /*06f0*/  @P5 LDG.E R16, desc[UR6][R10.64+0x74] ;  /* 0x000074060a105981 */ /* 0x000f22000c1e1900 */
[----:B------:R-:W-:-:S03]  /*0700*/  @P4 LOP3.LUT R5, R5, R18, RZ, 0x3c, !PT ;  /* 0x0000001205054212 */ /* 0x000fc600078e3cff */
[----:B------:R-:W4:Y:S01]  /*0710*/  @P6 LDG.E R18, desc[UR6][R10.64+0x80] ;  /* 0x000080060a126981 */ /* 0x000f22000c1e1900 */
[----:B------:R-:W-:-:S03]  /*0720*/  @P4 LOP3.LUT R3, R3, R22, RZ, 0x3c, !PT ;  /* 0x0000001603034212 */ /* 0x000fc600078e3cff */
[----:B------:R-:W4:Y:S01]  /*0730*/  @P6 LDG.E R22, desc[UR6][R10.64+0x88] ;  /* 0x000088060a166981 */ /* 0x000f22000c1e1900 */
[----:B------:R-:W-:-:S03]  /*0740*/  @P5 LOP3.LUT R5, R5, R24, RZ, 0x3c, !PT ;  /* 0x0000001805055212 */ /* 0x000fc600078e3cff */
[----:B------:R-:W4:Y:S04]  /*0750*/  @P0 LDG.E R25, desc[UR6][R10.64+0x8c] ;  /* 0x00008c060a190981 */ /* 0x000f28000c1e1900 */
[----:B------:R-:W4:Y:S04]  /*0760*/  @P0 LDG.E R24, desc[UR6][R10.64+0x94] ;  /* 0x000094060a180981 */ /* 0x000f28000c1e1900 */
        /* <DEDUP_REMOVED lines=9> */
[----:B------:R-:W-:Y:S02]  /*0800*/  @P6 LOP3.LUT R0, R0, R27, RZ, 0x3c, !PT ;  /* 0x0000001b00006212 */ /* 0x000fe400078e3cff */
[----:B------:R-:W-:Y:S02]  /*0810*/  @P5 LOP3.LUT R3, R3, R16, RZ, 0x3c, !PT ;  /* 0x0000001003035212 */ /* 0x000fe400078e3cff */
[----:B------:R-:W-:Y:S02]  /*0820*/  @P6 LOP3.LUT R5, R5, R18, RZ, 0x3c, !PT ;  /* 0x0000001205056212 */ /* 0x000fe400078e3cff */
[----:B------:R-:W-:Y:S02]  /*0830*/  @P6 LOP3.LUT R3, R3, R22, RZ, 0x3c, !PT ;  /* 0x0000001603036212 */ /* 0x000fe400078e3cff */
[----:B------:R-:W-:Y:S02]  /*0840*/  @P0 LOP3.LUT R0, R0, R25, RZ, 0x3c, !PT ;  /* 0x0000001900000212 */ /* 0x000fe400078e3cff */
[----:B------:R-:W-:-:S02]  /*0850*/  @P0 LOP3.LUT R5, R5, R24, RZ, 0x3c, !PT ;  /* 0x0000001805050212 */ /* 0x000fc400078e3cff */
[----:B------:R-:W-:Y:S02]  /*0860*/  @P0 LOP3.LUT R3, R3, R26, RZ, 0x3c, !PT ;  /* 0x0000001a03030212 */ /* 0x000fe400078e3cff */
[----:B--2---:R-:W-:Y:S02]  /*0870*/  @P6 LOP3.LUT R4, R4, R17, RZ, 0x3c, !PT ;  /* 0x0000001104046212 */ /* 0x004fe400078e3cff */
[----:B---3--:R-:W-:Y:S02]  /*0880*/  @P6 LOP3.LUT R2, R2, R19, RZ, 0x3c, !PT ;  /* 0x0000001302026212 */ /* 0x008fe400078e3cff */
[----:B----4-:R-:W-:Y:S02]  /*0890*/  @P0 LOP3.LUT R4, R4, R21, RZ, 0x3c, !PT ;  /* 0x0000001504040212 */ /* 0x010fe400078e3cff */
[----:B------:R-:W-:Y:S02]  /*08a0*/  @P0 LOP3.LUT R2, R2, R23, RZ, 0x3c, !PT ;  /* 0x0000001702020212 */ /* 0x000fe400078e3cff */
[----:B------:R-:W-:-:S13]  /*08b0*/  R2P PR, R20.B1, 0x7f ;  /* 0x0000007f14007804 */ /* 0x000fda0000001000 */
[----:B------:R-:W2:Y:S04]  /*08c0*/  @P0 LDG.E R18, desc[UR6][R10.64+0xb0] ;  /* 0x0000b0060a120981 */ /* 0x000ea8000c1e1900 */
[----:B------:R-:W3:Y:S04]  /*08d0*/  @P0 LDG.E R21, desc[UR6][R10.64+0xa0] ;  /* 0x0000a0060a150981 */ /* 0x000ee8000c1e1900 */
[----:B------:R-:W4:Y:S04]  /*08e0*/  @P0 LDG.E R23, desc[UR6][R10.64+0xa4] ;  /* 0x0000a4060a170981 */ /* 0x000f28000c1e1900 */
[----:B------:R-:W4:Y:S04]  /*08f0*/  @P0 LDG.E R16, desc[UR6][R10.64+0xa8] ;  /* 0x0000a8060a100981 */ /* 0x000f28000c1e1900 */
[----:B------:R-:W4:Y:S04]  /*0900*/  @P0 LDG.E R25, desc[UR6][R10.64+0xac] ;  /* 0x0000ac060a190981 */ /* 0x000f28000c1e1900 */
[----:B------:R-:W4:Y:S04]  /*0910*/  @P1 LDG.E R27, desc[UR6][R10.64+0xb4] ;  /* 0x0000b4060a1b1981 */ /* 0x000f28000c1e1900 */
[----:B------:R-:W4:Y:S04]  /*0920*/  @P2 LDG.E R29, desc[UR6][R10.64+0xc8] ;  /* 0x0000c8060a1d2981 */ /* 0x000f28000c1e1900 */
[----:B------:R-:W4:Y:S04]  /*0930*/  @P3 LDG.E R19, desc[UR6][R10.64+0xdc] ;  /* 0x0000dc060a133981 */ /* 0x000f28000c1e1900 */
        /* <DEDUP_REMOVED lines=12> */
[----:B------:R-:W-:Y:S01]  /*0a00*/  LOP3.LUT P0, RZ, R20, 0x8000, RZ, 0xc0, !PT ;  /* 0x0000800014ff7812 */ /* 0x000fe2000780c0ff */
[----:B------:R-:W4:Y:S04]  /*0a10*/  @P1 LDG.E R25, desc[UR6][R10.64+0xc0] ;  /* 0x0000c0060a191981 */ /* 0x000f28000c1e1900 */
[----:B------:R-:W4:Y:S01]  /*0a20*/  @P1 LDG.E R20, desc[UR6][R10.64+0xc4] ;  /* 0x0000c4060a141981 */ /* 0x000f22000c1e1900 */
[----:B------:R-:W-:-:S03]  /*0a30*/  @P1 LOP3.LUT R0, R0, R27, RZ, 0x3c, !PT ;  /* 0x0000001b00001212 */ /* 0x000fc600078e3cff */
[----:B------:R-:W4:Y:S01]  /*0a40*/  @P2 LDG.E R27, desc[UR6][R10.64+0xcc] ;  /* 0x0000cc060a1b2981 */ /* 0x000f22000c1e1900 */
[----:B------:R-:W-:-:S03]  /*0a50*/  @P2 LOP3.LUT R0, R0, R29, RZ, 0x3c, !PT ;  /* 0x0000001d00002212 */ /* 0x000fc600078e3cff */
[----:B------:R-:W4:Y:S01]  /*0a60*/  @P6 LDG.E R29, desc[UR6][R10.64+0x118] ;  /* 0x000118060a1d6981 */ /* 0x000f22000c1e1900 */
[----:B------:R-:W-:-:S03]  /*0a70*/  @P3 LOP3.LUT R0, R0, R19, RZ, 0x3c, !PT ;  /* 0x0000001300003212 */ /* 0x000fc600078e3cff */
[----:B------:R-:W4:Y:S01]  /*0a80*/  @P2 LDG.E R19, desc[UR6][R10.64+0xd4] ;  /* 0x0000d4060a132981 */ /* 0x000f22000c1e1900 */
[----:B------:R-:W-:-:S03]  /*0a90*/  @P4 LOP3.LUT R0, R0, R17, RZ, 0x3c, !PT ;  /* 0x0000001100004212 */ /* 0x000fc600078e3cff */
[----:B------:R-:W4:Y:S04]  /*0aa0*/  @P5 LDG.E R17, desc[UR6][R10.64+0x108] ;  /* 0x000108060a115981 */ /* 0x000f28000c1e1900 */
[----:B------:R-:W4:Y:S01]  /*0ab0*/  @P0 LDG.E R26, desc[UR6][R10.64+0x13c] ;  /* 0x00013c060a1a0981 */ /* 0x000f22000c1e1900 */
[----:B--2---:R-:W-:-:S03]  /*0ac0*/  @P1 LOP3.LUT R5, R5, R18, RZ, 0x3c, !PT ;  /* 0x0000001205051212 */ /* 0x004fc600078e3cff */
[----:B------:R-:W2:Y:S01]  /*0ad0*/  @P4 LDG.E R18, desc[UR6][R10.64+0x100] ;  /* 0x000100060a124981 */ /* 0x000ea2000c1e1900 */
[----:B---3--:R-:W-:Y:S02]  /*0ae0*/  @P5 LOP3.LUT R0, R0, R21, RZ, 0x3c, !PT ;  /* 0x0000001500005212 */ /* 0x008fe400078e3cff */
[----:B------:R-:W-:Y:S01]  /*0af0*/  @P2 LOP3.LUT R5, R5, R22, RZ, 0x3c, !PT ;  /* 0x0000001605052212 */ /* 0x000fe200078e3cff */
[----:B------:R-:W3:Y:S01]  /*0b00*/  @P3 LDG.E R21, desc[UR6][R10.64+0xe0] ;  /* 0x0000e0060a153981 */ /* 0x000ee2000c1e1900 */
[----:B----4-:R-:W-:-:S03]  /*0b10*/  @P1 LOP3.LUT R4, R4, R23, RZ, 0x3c, !PT ;  /* 0x0000001704041212 */ /* 0x010fc600078e3cff */
[----:B------:R-:W4:Y:S04]  /*0b20*/  @P3 LDG.E R22, desc[UR6][R10.64+0xec] ;  /* 0x0000ec060a163981 */ /* 0x000f28000c1e1900 */
[----:B------:R-:W2:Y:S01]  /*0b30*/  @P3 LDG.E R23, desc[UR6][R10.64+0xe8] ;  /* 0x0000e8060a173981 */ /* 0x000ea2000c1e1900 */
[----:B------:R-:W-:-:S03]  /*0b40*/  @P1 LOP3.LUT R2, R2, R25, RZ, 0x3c, !PT ;  /* 0x0000001902021212 */ /* 0x000fc600078e3cff */
[----:B------:R-:W2:Y:S01]  /*0b50*/  @P4 LDG.E R25, desc[UR6][R10.64+0xf4] ;  /* 0x0000f4060a194981 */ /* 0x000ea2000c1e1900 */
[----:B------:R-:W-:-:S03]  /*0b60*/  @P1 LOP3.LUT R3, R3, R20, RZ, 0x3c, !PT ;  /* 0x0000001403031212 */ /* 0x000fc600078e3cff */
[----:B------:R-:W2:Y:S01]  /*0b70*/  @P3 LDG.E R20, desc[UR6][R10.64+0xe4] ;  /* 0x0000e4060a143981 */ /* 0x000ea2000c1e1900 */
[----:B------:R-:W-:Y:S02]  /*0b80*/  @P2 LOP3.LUT R4, R4, R27, RZ, 0x3c, !PT ;  /* 0x0000001b04042212 */ /* 0x000fe400078e3cff */
[----:B------:R-:W-:Y:S01]  /*0b90*/  @P2 LOP3.LUT R3, R3, R16, RZ, 0x3c, !PT ;  /* 0x0000001003032212 */ /* 0x000fe200078e3cff */
[----:B------:R-:W2:Y:S04]  /*0ba0*/  @P4 LDG.E R27, desc[UR6][R10.64+0xfc] ;  /* 0x0000fc060a1b4981 */ /* 0x000ea8000c1e1900 */
[----:B------:R-:W2:Y:S01]  /*0bb0*/  @P5 LDG.E R16, desc[UR6][R10.64+0x10c] ;  /* 0x00010c060a105981 */ /* 0x000ea2000c1e1900 */
[----:B------:R-:W-:-:S03]  /*0bc0*/  @P2 LOP3.LUT R2, R2, R19, RZ, 0x3c, !PT ;  /* 0x0000001302022212 */ /* 0x000fc600078e3cff */
[----:B------:R-:W2:Y:S01]  /*0bd0*/  @P5 LDG.E R19, desc[UR6][R10.64+0x110] ;  /* 0x000110060a135981 */ /* 0x000ea2000c1e1900 */
[----:B------:R-:W-:-:S03]  /*0be0*/  @P6 LOP3.LUT R0, R0, R29, RZ, 0x3c, !PT ;  /* 0x0000001d00006212 */ /* 0x000fc600078e3cff */
[----:B------:R-:W2:Y:S01]  /*0bf0*/  @P0 LDG.E R29, desc[UR6][R10.64+0x12c] ;  /* 0x00012c060a1d0981 */ /* 0x000ea2000c1e1900 */
[----:B---3--:R-:W-:-:S03]  /*0c00*/  @P3 LOP3.LUT R4, R4, R21, RZ, 0x3c, !PT ;  /* 0x0000001504043212 */ /* 0x008fc600078e3cff */
[----:B------:R-:W3:Y:S01]  /*0c10*/  @P6 LDG.E R21, desc[UR6][R10.64+0x11c] ;  /* 0x00011c060a156981 */ /* 0x000ee2000c1e1900 */
[----:B----4-:R-:W-:-:S03]  /*0c20*/  @P3 LOP3.LUT R3, R3, R22, RZ, 0x3c, !PT ;  /* 0x0000001603033212 */ /* 0x010fc600078e3cff */
[----:B------:R-:W4:Y:S01]  /*0c30*/  @P6 LDG.E R22, desc[UR6][R10.64+0x128] ;  /* 0x000128060a166981 */ /* 0x000f22000c1e1900 */
[----:B--2---:R-:W-:Y:S02]  /*0c40*/  @P3 LOP3.LUT R2, R2, R23, RZ, 0x3c, !PT ;  /* 0x0000001702023212 */ /* 0x004fe400078e3cff */
[----:B------:R-:W-:Y:S01]  /*0c50*/  @P4 LOP3.LUT R3, R3, R18, RZ, 0x3c, !PT ;  /* 0x0000001203034212 */ /* 0x000fe200078e3cff */
[----:B------:R-:W2:Y:S01]  /*0c60*/  @P6 LDG.E R23, desc[UR6][R10.64+0x124] ;  /* 0x000124060a176981 */ /* 0x000ea2000c1e1900 */
[----:B------:R-:W-:-:S03]  /*0c70*/  @P4 LOP3.LUT R4, R4, R25, RZ, 0x3c, !PT ;  /* 0x0000001904044212 */ /* 0x000fc600078e3cff */
[----:B------:R-:W4:Y:S01]  /*0c80*/  @P6 LDG.E R18, desc[UR6][R10.64+0x120] ;  /* 0x000120060a126981 */ /* 0x000f22000c1e1900 */
[----:B------:R-:W-:-:S03]  /*0c90*/  @P3 LOP3.LUT R5, R5, R20, RZ, 0x3c, !PT ;  /* 0x0000001405053212 */ /* 0x000fc600078e3cff */
[----:B------:R-:W4:Y:S01]  /*0ca0*/  @P5 LDG.E R20, desc[UR6][R10.64+0x114] ;  /* 0x000114060a145981 */ /* 0x000f22000c1e1900 */
[----:B------:R-:W-:Y:S02]  /*0cb0*/  @P4 LOP3.LUT R5, R5, R24, RZ, 0x3c, !PT ;  /* 0x0000001805054212 */ /* 0x000fe400078e3cff */
[----:B------:R-:W-:Y:S01]  /*0cc0*/  @P5 LOP3.LUT R4, R4, R17, RZ, 0x3c, !PT ;  /* 0x0000001104045212 */ /* 0x000fe200078e3cff */
[----:B------:R-:W4:Y:S04]  /*0cd0*/  @P0 LDG.E R24, desc[UR6][R10.64+0x134] ;  /* 0x000134060a180981 */ /* 0x000f28000c1e1900 */
[----:B------:R-:W4:Y:S04]  /*0ce0*/  @P0 LDG.E R17, desc[UR6][R10.64+0x130] ;  /* 0x000130060a110981 */ /* 0x000f28000c1e1900 */
[----:B------:R-:W4:Y:S01]  /*0cf0*/  @P0 LDG.E R25, desc[UR6][R10.64+0x138] ;  /* 0x000138060a190981 */ /* 0x000f22000c1e1900 */
[----:B------:R-:W-:Y:S01]  /*0d00*/  UIADD3 UR4, UPT, UPT, UR4, 0x10, URZ ;  /* 0x0000001004047890 */ /* 0x000fe2000fffe0ff */
[----:B------:R-:W-:-:S03]  /*0d10*/  @P4 LOP3.LUT R2, R2, R27, RZ, 0x3c, !PT ;  /* 0x0000001b02024212 */ /* 0x000fc600078e3cff */
[----:B------:R-:W-:Y:S01]  /*0d20*/  UISETP.NE.AND UP0, UPT, UR4, 0x20, UPT ;  /* 0x000000200400788c */ /* 0x000fe2000bf05270 */
[----:B------:R-:W-:Y:S02]  /*0d30*/  @P5 LOP3.LUT R5, R5, R16, RZ, 0x3c, !PT ;  /* 0x0000001005055212 */ /* 0x000fe400078e3cff */
[----:B------:R-:W-:Y:S02]  /*0d40*/  @P5 LOP3.LUT R2, R2, R19, RZ, 0x3c, !PT ;  /* 0x0000001302025212 */ /* 0x000fe400078e3cff */
[----:B------:R-:W-:Y:S02]  /*0d50*/  @P0 LOP3.LUT R0, R0, R29, RZ, 0x3c, !PT ;  /* 0x0000001d00000212 */ /* 0x000fe400078e3cff */
[----:B---3--:R-:W-:Y:S02]  /*0d60*/  @P6 LOP3.LUT R4, R4, R21, RZ, 0x3c, !PT ;  /* 0x0000001504046212 */ /* 0x008fe400078e3cff */
[----:B--2---:R-:W-:Y:S02]  /*0d70*/  @P6 LOP3.LUT R2, R2, R23, RZ, 0x3c, !PT ;  /* 0x0000001702026212 */ /* 0x004fe400078e3cff */
[----:B----4-:R-:W-:-:S02]  /*0d80*/  @P6 LOP3.LUT R5, R5, R18, RZ, 0x3c, !PT ;  /* 0x0000001205056212 */ /* 0x010fc400078e3cff */
[----:B------:R-:W-:-:S04]  /*0d90*/  @P5 LOP3.LUT R3, R3, R20, RZ, 0x3c, !PT ;  /* 0x0000001403035212 */ /* 0x000fc800078e3cff */
[----:B------:R-:W-:Y:S02]  /*0da0*/  @P6 LOP3.LUT R3, R3, R22, RZ, 0x3c, !PT ;  /* 0x0000001603036212 */ /* 0x000fe400078e3cff */
[----:B------:R-:W-:Y:S02]  /*0db0*/  @P0 LOP3.LUT R5, R5, R24, RZ, 0x3c, !PT ;  /* 0x0000001805050212 */ /* 0x000fe400078e3cff */
[----:B------:R-:W-:Y:S02]  /*0dc0*/  @P0 LOP3.LUT R4, R4, R17, RZ, 0x3c, !PT ;  /* 0x0000001104040212 */ /* 0x000fe400078e3cff */
[----:B------:R-:W-:Y:S02]  /*0dd0*/  @P0 LOP3.LUT R3, R3, R26, RZ, 0x3c, !PT ;  /* 0x0000001a03030212 */ /* 0x000fe400078e3cff */
[----:B------:R-:W-:Y:S01]  /*0de0*/  @P0 LOP3.LUT R2, R2, R25, RZ, 0x3c, !PT ;  /* 0x0000001902020212 */ /* 0x000fe200078e3cff */
[----:B------:R-:W-:Y:S06]  /*0df0*/  BRA.U UP0, `(.L_x_7) ;  /* 0xfffffff500487547 */ /* 0x000fec000b83ffff */
[----:B------:R-:W-:-:S05]  /*0e00*/  VIADD R6, R6, 0x1 ;  /* 0x0000000106067836 */ /* 0x000fca0000000000 */
[----:B------:R-:W-:-:S13]  /*0e10*/  ISETP.NE.AND P0, PT, R6, 0x5, PT ;  /* 0x000000050600780c */ /* 0x000fda0003f05270 */
[----:B------:R-:W-:Y:S05]  /*0e20*/  @P0 BRA `(.L_x_8) ;  /* 0xfffffff400300947 */ /* 0x000fea000383ffff */
[----:B------:R-:W-:Y:S01]  /*0e30*/  LOP3.LUT R6, R12, 0x3, RZ, 0xc0, !PT ;  /* 0x000000030c067812 */ /* 0x000fe200078ec0ff */
[----:B------:R0:W-:Y:S03]  /*0e40*/  STL [R1+0x4], R0 ;  /* 0x0000040001007387 */ /* 0x0001e60000100800 */
[----:B------:R-:W-:Y:S01]  /*0e50*/  ISETP.NE.U32.AND P0, PT, R6, 0x1, PT ;  /* 0x000000010600780c */ /* 0x000fe20003f05070 */
[----:B------:R0:W-:Y:S03]  /*0e60*/  STL.64 [R1+0x8], R4 ;  /* 0x0000080401007387 */ /* 0x0001e60000100a00 */
[----:B------:R-:W-:Y:S01]  /*0e70*/  ISETP.NE.AND.EX P0, PT, RZ, RZ, PT, P0 ;  /* 0x000000ffff00720c */ /* 0x000fe20003f05300 */
[----:B------:R0:W-:-:S12]  /*0e80*/  STL.64 [R1+0x10], R2 ;  /* 0x0000100201007387 */ /* 0x0001d80000100a00 */
[----:B0-----:R-:W-:Y:S05]  /*0e90*/  @!P0 BRA `(.L_x_6) ;  /* 0x0000001800088947 */ /* 0x001fea0003800000 */
[----:B------:R-:W-:Y:S01]  /*0ea0*/  UMOV UR4, URZ ;  /* 0x000000ff00047c82 */ /* 0x000fe20008000000 */
[----:B------:R-:W-:Y:S01]  /*0eb0*/  UMOV UR5, URZ ;  /* 0x000000ff00057c82 */ /* 0x000fe20008000000 */
[----:B------:R-:W-:Y:S02]  /*0ec0*/  IMAD.MOV.U32 R0, RZ, RZ, RZ ;  /* 0x000000ffff007224 */ /* 0x000fe400078e00ff */
[----:B------:R-:W-:Y:S02]  /*0ed0*/  IMAD.MOV.U32 R6, RZ, RZ, RZ ;  /* 0x000000ffff067224 */ /* 0x000fe400078e00ff */
[----:B------:R-:W-:Y:S02]  /*0ee0*/  IMAD.U32 R3, RZ, RZ, UR4 ;  /* 0x00000004ff037e24 */ /* 0x000fe4000f8e00ff */
[----:B------:R-:W-:Y:S02]  /*0ef0*/  IMAD.U32 R2, RZ, RZ, UR5 ;  /* 0x00000005ff027e24 */ /* 0x000fe4000f8e00ff */
[----:B------:R-:W-:-:S02]  /*0f00*/  IMAD.U32 R5, RZ, RZ, UR4 ;  /* 0x00000004ff057e24 */ /* 0x000fc4000f8e00ff */
[----:B------:R-:W-:-:S07]  /*0f10*/  IMAD.U32 R4, RZ, RZ, UR5 ;  /* 0x00000005ff047e24 */ /* 0x000fce000f8e00ff */
.L_x_10:
[----:B------:R-:W-:-:S06]  /*0f20*/  IMAD R14, R6, 0x4, R1 ;  /* 0x00000004060e7824 */ /* 0x000fcc00078e0201 */
[----:B------:R-:W5:Y:S01]  /*0f30*/  LDL R14, [R14+0x4] ;  /* 0x000004000e0e7983 */ /* 0x000f620000100800 */
[----:B------:R-:W-:-:S05]  /*0f40*/  UMOV UR4, URZ ;  /* 0x000000ff00047c82 */ /* 0x000fca0008000000 */
.L_x_9:
        /* <DEDUP_REMOVED lines=183> */
[----:B0-----:R-:W-:Y:S05]  /*1ac0*/  @P0 BRA `(.L_x_6) ;  /* 0x0000000800fc0947 */ /* 0x001fea0003800000 */
        /* <DEDUP_REMOVED lines=8> */
.L_x_12:
[----:B------:R-:W-:-:S06]  /*1b50*/  IMAD R14, R6, 0x4, R1 ;  /* 0x00000004060e7824 */ /* 0x000fcc00078e0201 */
[----:B------:R-:W5:Y:S01]  /*1b60*/  LDL R14, [R14+0x4] ;  /* 0x000004000e0e7983 */ /* 0x000f620000100800 */
[----:B------:R-:W-:-:S05]  /*1b70*/  UMOV UR4, URZ ;  /* 0x000000ff00047c82 */ /* 0x000fca0008000000 */
.L_x_11:
        /* <DEDUP_REMOVED lines=177> */
[----:B------:R0:W-:Y:S04]  /*2690*/  STL [R1+0x4], R0 ;  /* 0x0000040001007387 */ /* 0x0001e80000100800 */
[----:B------:R0:W-:Y:S04]  /*26a0*/  STL.64 [R1+0x8], R4 ;  /* 0x0000080401007387 */ /* 0x0001e80000100a00 */
[----:B------:R0:W-:Y:S02]  /*26b0*/  STL.64 [R1+0x10], R2 ;  /* 0x0000100201007387 */ /* 0x0001e40000100a00 */
.L_x_6:
[----:B------:R-:W-:Y:S05]  /*26c0*/  BSYNC.RECONVERGENT B1 ;  /* 0x0000000000017941 */ /* 0x000fea0003800200 */
.L_x_5:
[C---:B------:R-:W-:Y:S01]  /*26d0*/  ISETP.GT.U32.AND P0, PT, R12.reuse, 0x3, PT ;  /* 0x000000030c00780c */ /* 0x040fe20003f04070 */
[----:B------:R-:W-:Y:S01]  /*26e0*/  VIADD R13, R13, 0x1 ;  /* 0x000000010d0d7836 */ /* 0x000fe20000000000 */
[--C-:B------:R-:W-:Y:S02]  /*26f0*/  SHF.R.U64 R12, R12, 0x2, R15.reuse ;  /* 0x000000020c0c7819 */ /* 0x100fe4000000120f */
[----:B------:R-:W-:Y:S02]  /*2700*/  ISETP.GT.U32.AND.EX P0, PT, R15, RZ, PT, P0 ;  /* 0x000000ff0f00720c */ /* 0x000fe40003f04100 */
[----:B------:R-:W-:-:S11]  /*2710*/  SHF.R.U32.HI R15, RZ, 0x2, R15 ;  /* 0x00000002ff0f7819 */ /* 0x000fd6000001160f */
[----:B------:R-:W-:Y:S05]  /*2720*/  @P0 BRA `(.L_x_13) ;  /* 0xffffffd800c40947 */ /* 0x000fea000383ffff */
.L_x_4:
[----:B------:R-:W-:Y:S05]  /*2730*/  BSYNC.RECONVERGENT B0 ;  /* 0x0000000000007941 */ /* 0x000fea0003800200 */
.L_x_3:
[----:B-1----:R-:W-:Y:S02]  /*2740*/  IMAD.MOV.U32 R10, RZ, RZ, R4 ;  /* 0x000000ffff0a7224 */ /* 0x002fe400078e0004 */
[----:B------:R-:W-:Y:S02]  /*2750*/  IMAD.MOV.U32 R12, RZ, RZ, R0 ;  /* 0x000000ffff0c7224 */ /* 0x000fe400078e0000 */
[----:B------:R-:W-:Y:S02]  /*2760*/  IMAD.MOV.U32 R20, RZ, RZ, R3 ;  /* 0x000000ffff147224 */ /* 0x000fe400078e0003 */
[----:B------:R-:W-:Y:S02]  /*2770*/  IMAD.MOV.U32 R16, RZ, RZ, R2 ;  /* 0x000000ffff107224 */ /* 0x000fe400078e0002 */
[----:B0-----:R-:W-:Y:S02]  /*2780*/  IMAD.MOV.U32 R4, RZ, RZ, RZ ;  /* 0x000000ffff047224 */ /* 0x001fe400078e00ff */
[----:B------:R-:W-:-:S07]  /*2790*/  IMAD.MOV.U32 R0, RZ, RZ, 0x2ac1d59a ;  /* 0x2ac1d59aff007424 */ /* 0x000fce00078e00ff */
.L_x_14:
[----:B------:R-:W-:Y:S01]  /*27a0*/  SHF.R.U32.HI R3, RZ, 0x2, R12 ;  /* 0x00000002ff037819 */ /* 0x000fe2000001160c */
[----:B------:R-:W-:Y:S01]  /*27b0*/  IMAD.SHL.U32 R2, R20, 0x10, RZ ;  /* 0x0000001014027824 */ /* 0x000fe200078e00ff */
[----:B------:R-:W-:Y:S02]  /*27c0*/  SHF.R.U32.HI R9, RZ, 0x2, R10 ;  /* 0x00000002ff097819 */ /* 0x000fe4000001160a */
[----:B------:R-:W-:Y:S02]  /*27d0*/  LOP3.LUT R3, R3, R12, RZ, 0x3c, !PT ;  /* 0x0000000c03037212 */ /* 0x000fe400078e3cff */
[----:B------:R-:W-:Y:S02]  /*27e0*/  LOP3.LUT R9, R9, R10, RZ, 0x3c, !PT ;  /* 0x0000000a09097212 */ /* 0x000fe400078e3cff */
[----:B------:R-:W-:Y:S01]  /*27f0*/  SHF.R.U32.HI R8, RZ, 0x2, R5 ;  /* 0x00000002ff087819 */ /* 0x000fe20000011605 */
[----:B------:R-:W-:Y:S01]  /*2800*/  IMAD.SHL.U32 R6, R3, 0x2, RZ ;  /* 0x0000000203067824 */ /* 0x000fe200078e00ff */
[----:B------:R-:W-:-:S02]  /*2810*/  SHF.R.U32.HI R11, RZ, 0x2, R16 ;  /* 0x00000002ff0b7819 */ /* 0x000fc40000011610 */
[----:B------:R-:W-:Y:S02]  /*2820*/  LOP3.LUT R8, R8, R5, RZ, 0x3c, !PT ;  /* 0x0000000508087212 */ /* 0x000fe400078e3cff */
[----:B------:R-:W-:Y:S01]  /*2830*/  LOP3.LUT R3, R3, R6, R2, 0x96, !PT ;  /* 0x0000000603037212 */ /* 0x000fe200078e9602 */
[----:B------:R-:W-:Y:S01]  /*2840*/  IMAD.SHL.U32 R6, R9, 0x2, RZ ;  /* 0x0000000209067824 */ /* 0x000fe200078e00ff */
[----:B------:R-:W-:Y:S02]  /*2850*/  LOP3.LUT R16, R11, R16, RZ, 0x3c, !PT ;  /* 0x000000100b107212 */ /* 0x000fe400078e3cff */
[-C--:B------:R-:W-:Y:S02]  /*2860*/  LOP3.LUT R3, R3, R20.reuse, RZ, 0x3c, !PT ;  /* 0x0000001403037212 */ /* 0x080fe400078e3cff */
[----:B------:R-:W-:Y:S02]  /*2870*/  SHF.R.U32.HI R13, RZ, 0x2, R20 ;  /* 0x00000002ff0d7819 */ /* 0x000fe40000011614 */
[----:B------:R-:W-:Y:S01]  /*2880*/  SHF.R.U32.HI R10, RZ, 0x2, R3 ;  /* 0x00000002ff0a7819 */ /* 0x000fe20000011603 */
[----:B------:R-:W-:Y:S01]  /*2890*/  IMAD.SHL.U32 R2, R3, 0x10, RZ ;  /* 0x0000001003027824 */ /* 0x000fe200078e00ff */
[----:B------:R-:W-:-:S02]  /*28a0*/  LOP3.LUT R20, R13, R20, RZ, 0x3c, !PT ;  /* 0x000000140d147212 */ /* 0x000fc400078e3cff */
[-C--:B------:R-:W-:Y:S02]  /*28b0*/  LOP3.LUT R12, R10, R3.reuse, RZ, 0x3c, !PT ;  /* 0x000000030a0c7212 */ /* 0x080fe400078e3cff */
[----:B------:R-:W-:Y:S01]  /*28c0*/  LOP3.LUT R2, R9, R6, R2, 0x96, !PT ;  /* 0x0000000609027212 */ /* 0x000fe200078e9602 */
[----:B------:R-:W-:Y:S02]  /*28d0*/  IMAD.IADD R6, R3, 0x1, R0 ;  /* 0x0000000103067824 */ /* 0x000fe400078e0200 */
[----:B------:R-:W-:Y:S01]  /*28e0*/  IMAD.SHL.U32 R14, R12, 0x2, RZ ;  /* 0x000000020c0e7824 */ /* 0x000fe200078e00ff */
[----:B------:R-:W-:Y:S01]  /*28f0*/  LOP3.LUT R5, R2, R3, RZ, 0x3c, !PT ;  /* 0x0000000302057212 */ /* 0x000fe200078e3cff */
[----:B------:R-:W-:Y:S01]  /*2900*/  IMAD.SHL.U32 R2, R8, 0x2, RZ ;  /* 0x0000000208027824 */ /* 0x000fe200078e00ff */
[----:B------:R-:W-:Y:S01]  /*2910*/  I2FP.F32.U32 R13, R6 ;  /* 0x00000006000d7245 */ /* 0x000fe20000201000 */
[----:B------:R-:W-:Y:S01]  /*2920*/  IMAD.MOV.U32 R3, RZ, RZ, 0x41f00000 ;  /* 0x41f00000ff037424 */ /* 0x000fe200078e00ff */
[----:B------:R-:W-:Y:S01]  /*2930*/  IADD3 R10, PT, PT, R0, 0x587c5, R5 ;  /* 0x000587c5000a7810 */ /* 0x000fe20007ffe005 */
[----:B------:R-:W-:-:S05]  /*2940*/  IMAD.SHL.U32 R9, R5, 0x10, RZ ;  /* 0x0000001005097824 */ /* 0x000fca00078e00ff */
[----:B------:R-:W-:Y:S01]  /*2950*/  LOP3.LUT R2, R8, R2, R9, 0x96, !PT ;  /* 0x0000000208027212 */ /* 0x000fe200078e9609 */
[----:B------:R-:W-:-:S03]  /*2960*/  IMAD.SHL.U32 R8, R20, 0x2, RZ ;  /* 0x0000000214087824 */ /* 0x000fc600078e00ff */
[----:B------:R-:W-:Y:S01]  /*2970*/  LOP3.LUT R11, R2, R5, RZ, 0x3c, !PT ;  /* 0x00000005020b7212 */ /* 0x000fe200078e3cff */
[----:B------:R-:W-:-:S03]  /*2980*/  IMAD.SHL.U32 R2, R16, 0x2, RZ ;  /* 0x0000000210027824 */ /* 0x000fc600078e00ff */
[----:B------:R-:W-:Y:S01]  /*2990*/  SHF.R.U32.HI R18, RZ, 0x2, R11 ;  /* 0x00000002ff127819 */ /* 0x000fe2000001160b */
[----:B------:R-:W-:-:S03]  /*29a0*/  IMAD.SHL.U32 R9, R11, 0x10, RZ ;  /* 0x000000100b097824 */ /* 0x000fc600078e00ff */
[-C--:B------:R-:W-:Y:S02]  /*29b0*/  LOP3.LUT R18, R18, R11.reuse, RZ, 0x3c, !PT ;  /* 0x0000000b12127212 */ /* 0x080fe400078e3cff */
[----:B------:R-:W-:Y:S02]  /*29c0*/  LOP3.LUT R2, R16, R2, R9, 0x96, !PT ;  /* 0x0000000210027212 */ /* 0x000fe400078e9609 */
[----:B------:R-:W-:Y:S02]  /*29d0*/  SHF.R.U32.HI R16, RZ, 0x2, R5 ;  /* 0x00000002ff107819 */ /* 0x000fe40000011605 */
[----:B------:R-:W-:Y:S01]  /*29e0*/  LOP3.LUT R9, R2, R11, RZ, 0x3c, !PT ;  /* 0x0000000b02097212 */ /* 0x000fe200078e3cff */
[----:B------:R-:W-:Y:S01]  /*29f0*/  IMAD.MOV.U32 R2, RZ, RZ, 0x2f800000 ;  /* 0x2f800000ff027424 */ /* 0x000fe200078e00ff */
[----:B------:R-:W-:-:S03]  /*2a00*/  LOP3.LUT R16, R16, R5, RZ, 0x3c, !PT ;  /* 0x0000000510107212 */ /* 0x000fc600078e3cff */
[----:B------:R-:W-:-:S05]  /*2a10*/  IMAD.SHL.U32 R15, R9, 0x10, RZ ;  /* 0x00000010090f7824 */ /* 0x000fca00078e00ff */
[----:B------:R-:W-:Y:S01]  /*2a20*/  LOP3.LUT R6, R20, R8, R15, 0x96, !PT ;  /* 0x0000000814067212 */ /* 0x000fe200078e960f */
[----:B------:R-:W-:Y:S01]  /*2a30*/  FFMA R8, R13, R2, 1.1641532182693481445e-10 ;  /* 0x2f0000000d087423 */ /* 0x000fe20000000002 */
[----:B------:R-:W-:Y:S02]  /*2a40*/  I2FP.F32.U32 R13, R10 ;  /* 0x0000000a000d7245 */ /* 0x000fe40000201000 */
[----:B------:R-:W-:Y:S01]  /*2a50*/  LOP3.LUT R6, R6, R9, RZ, 0x3c, !PT ;  /* 0x0000000906067212 */ /* 0x000fe200078e3cff */
[----:B------:R-:W-:-:S03]  /*2a60*/  FFMA R8, R8, R3, 10 ;  /* 0x4120000008087423 */ /* 0x000fc60000000003 */
[----:B------:R-:W-:Y:S01]  /*2a70*/  SHF.R.U32.HI R19, RZ, 0x2, R6 ;  /* 0x00000002ff137819 */ /* 0x000fe20000011606 */
[----:B------:R-:W-:Y:S01]  /*2a80*/  IMAD.SHL.U32 R15, R6, 0x10, RZ ;  /* 0x00000010060f7824 */ /* 0x000fe200078e00ff */
[----:B------:R0:W-:Y:S02]  /*2a90*/  F2I.TRUNC.NTZ R5, R8 ;  /* 0x0000000800057305 */ /* 0x0001e4000020f100 */
[----:B------:R-:W-:Y:S02]  /*2aa0*/  LOP3.LUT R19, R19, R6, RZ, 0x3c, !PT ;  /* 0x0000000613137212 */ /* 0x000fe400078e3cff */
[----:B------:R-:W-:Y:S01]  /*2ab0*/  LOP3.LUT R15, R12, R14, R15, 0x96, !PT ;  /* 0x0000000e0c0f7212 */ /* 0x000fe200078e960f */
[----:B------:R-:W-:Y:S02]  /*2ac0*/  IMAD.SHL.U32 R14, R16, 0x2, RZ ;  /* 0x00000002100e7824 */ /* 0x000fe400078e00ff */
[----:B------:R-:W-:Y:S01]  /*2ad0*/  FFMA R12, R13, R2, 1.1641532182693481445e-10 ;  /* 0x2f0000000d0c7423 */ /* 0x000fe20000000002 */
[----:B------:R-:W-:-:S02]  /*2ae0*/  IADD3 R13, PT, PT, R0, 0xb0f8a, R11 ;  /* 0x000b0f8a000d7810 */ /* 0x000fc40007ffe00b */
[----:B------:R-:W-:Y:S01]  /*2af0*/  LOP3.LUT R10, R15, R6, RZ, 0x3c, !PT ;  /* 0x000000060f0a7212 */ /* 0x000fe200078e3cff */
[----:B------:R-:W-:Y:S01]  /*2b00*/  FFMA R12, R12, R3, 10 ;  /* 0x412000000c0c7423 */ /* 0x000fe20000000003 */
[----:B------:R-:W-:Y:S02]  /*2b10*/  I2FP.F32.U32 R13, R13 ;  /* 0x0000000d000d7245 */ /* 0x000fe40000201000 */
[----:B------:R-:W-:Y:S01]  /*2b20*/  SHF.R.U32.HI R21, RZ, 0x2, R10 ;  /* 0x00000002ff157819 */ /* 0x000fe2000001160a */
[----:B------:R-:W-:Y:S02]  /*2b30*/  IMAD.SHL.U32 R15, R10, 0x10, RZ ;  /* 0x000000100a0f7824 */ /* 0x000fe400078e00ff */
[----:B0-----:R-:W-:Y:S01]  /*2b40*/  FFMA R8, R13, R2, 1.1641532182693481445e-10 ;  /* 0x2f0000000d087423 */ /* 0x001fe20000000002 */
[----:B------:R-:W-:Y:S01]  /*2b50*/  IADD3 R13, PT, PT, R0, 0x10974f, R9 ;  /* 0x0010974f000d7810 */ /* 0x000fe20007ffe009 */
[----:B------:R-:W0:Y:S01]  /*2b60*/  F2I.TRUNC.NTZ R12, R12 ;  /* 0x0000000c000c7305 */ /* 0x000e22000020f100 */
[----:B------:R-:W-:Y:S01]  /*2b70*/  LOP3.LUT R15, R16, R14, R15, 0x96, !PT ;  /* 0x0000000e100f7212 */ /* 0x000fe200078e960f */
[----:B------:R-:W-:Y:S01]  /*2b80*/  IMAD.SHL.U32 R14, R18, 0x2, RZ ;  /* 0x00000002120e7824 */ /* 0x000fe200078e00ff */
[----:B------:R-:W-:Y:S01]  /*2b90*/  SHF.R.U32.HI R16, RZ, 0x2, R9 ;  /* 0x00000002ff107819 */ /* 0x000fe20000011609 */
[----:B------:R-:W-:Y:S01]  /*2ba0*/  FFMA R8, R8, R3, 10 ;  /* 0x4120000008087423 */ /* 0x000fe20000000003 */
[----:B------:R-:W-:-:S02]  /*2bb0*/  LOP3.LUT R11, R15, R10, RZ, 0x3c, !PT ;  /* 0x0000000a0f0b7212 */ /* 0x000fc400078e3cff */
[----:B------:R-:W-:Y:S02]  /*2bc0*/  I2FP.F32.U32 R13, R13 ;  /* 0x0000000d000d7245 */ /* 0x000fe40000201000 */
[----:B------:R-:W-:Y:S01]  /*2bd0*/  LOP3.LUT R17, R16, R9, RZ, 0x3c, !PT ;  /* 0x0000000910117212 */ /* 0x000fe200078e3cff */
[----:B------:R-:W-:Y:S01]  /*2be0*/  IMAD.SHL.U32 R15, R11, 0x10, RZ ;  /* 0x000000100b0f7824 */ /* 0x000fe200078e00ff */
[----:B------:R-:W-:Y:S01]  /*2bf0*/  LOP3.LUT R21, R21, R10, RZ, 0x3c, !PT ;  /* 0x0000000a15157212 */ /* 0x000fe200078e3cff */
[----:B------:R-:W-:Y:S02]  /*2c00*/  VIADD R9, R0, 0x161f14 ;  /* 0x00161f1400097836 */ /* 0x000fe40000000000 */
[----:B------:R-:W-:Y:S01]  /*2c10*/  FFMA R16, R13, R2, 1.1641532182693481445e-10 ;  /* 0x2f0000000d107423 */ /* 0x000fe20000000002 */
[----:B------:R-:W-:Y:S01]  /*2c20*/  SHF.R.U32.HI R24, RZ, 0x2, R11 ;  /* 0x00000002ff187819 */ /* 0x000fe2000001160b */
[----:B------:R-:W-:Y:S01]  /*2c30*/  F2I.TRUNC.NTZ R8, R8 ;  /* 0x0000000800087305 */ /* 0x000fe2000020f100 */
[----:B------:R-:W-:Y:S01]  /*2c40*/  LOP3.LUT R14, R18, R14, R15, 0x96, !PT ;  /* 0x0000000e120e7212 */ /* 0x000fe200078e960f */
[----:B------:R-:W-:-:S02]  /*2c50*/  IMAD.IADD R15, R9, 0x1, R6 ;  /* 0x00000001090f7824 */ /* 0x000fc400078e0206 */
[----:B------:R-:W-:Y:S01]  /*2c60*/  FFMA R13, R16, R3, 10 ;  /* 0x41200000100d7423 */ /* 0x000fe20000000003 */
[----:B------:R-:W-:Y:S01]  /*2c70*/  IMAD.SHL.U32 R18, R17, 0x2, RZ ;  /* 0x0000000211127824 */ /* 0x000fe200078e00ff */
[----:B------:R-:W-:Y:S01]  /*2c80*/  LOP3.LUT R14, R14, R11, RZ, 0x3c, !PT ;  /* 0x0000000b0e0e7212 */ /* 0x000fe200078e3cff */
[----:B------:R-:W-:Y:S01]  /*2c90*/  IMAD.SHL.U32 R22, R21, 0x2, RZ ;  /* 0x0000000215167824 */ /* 0x000fe200078e00ff */
[----:B------:R-:W-:Y:S02]  /*2ca0*/  I2FP.F32.U32 R15, R15 ;  /* 0x0000000f000f7245 */ /* 0x000fe40000201000 */
[----:B------:R-:W-:Y:S01]  /*2cb0*/  LOP3.LUT R24, R24, R11, RZ, 0x3c, !PT ;  /* 0x0000000b18187212 */ /* 0x000fe200078e3cff */
[----:B------:R-:W-:Y:S01]  /*2cc0*/  IMAD.SHL.U32 R16, R14, 0x10, RZ ;  /* 0x000000100e107824 */ /* 0x000fe200078e00ff */
[----:B------:R-:W1:Y:S04]  /*2cd0*/  F2I.TRUNC.NTZ R13, R13 ;  /* 0x0000000d000d7305 */ /* 0x000e68000020f100 */
[----:B------:R-:W-:Y:S01]  /*2ce0*/  LOP3.LUT R17, R17, R18, R16, 0x96, !PT ;  /* 0x0000001211117212 */ /* 0x000fe200078e9610 */
[----:B------:R-:W-:Y:S01]  /*2cf0*/  FFMA R16, R15, R2, 1.1641532182693481445e-10 ;  /* 0x2f0000000f107423 */ /* 0x000fe20000000002 */
[----:B------:R-:W-:-:S02]  /*2d00*/  IMAD.SHL.U32 R18, R19, 0x2, RZ ;  /* 0x0000000213127824 */ /* 0x000fc400078e00ff */
[----:B------:R-:W-:Y:S01]  /*2d10*/  LOP3.LUT R6, R17, R14, RZ, 0x3c, !PT ;  /* 0x0000000e11067212 */ /* 0x000fe200078e3cff */
[----:B------:R-:W-:Y:S01]  /*2d20*/  FFMA R15, R16, R3, 10 ;  /* 0x41200000100f7423 */ /* 0x000fe20000000003 */
[----:B------:R-:W-:-:S03]  /*2d30*/  IADD3 R17, PT, PT, R9, 0x587c5, R10 ;  /* 0x000587c509117810 */ /* 0x000fc60007ffe00a */
[----:B------:R-:W-:Y:S01]  /*2d40*/  IMAD.SHL.U32 R16, R6, 0x10, RZ ;  /* 0x0000001006107824 */ /* 0x000fe200078e00ff */
[----:B------:R-:W-:Y:S01]  /*2d50*/  I2FP.F32.U32 R17, R17 ;  /* 0x0000001100117245 */ /* 0x000fe20000201000 */
[----:B------:R-:W-:Y:S03]  /*2d60*/  F2I.TRUNC.NTZ R15, R15 ;  /* 0x0000000f000f7305 */ /* 0x000fe6000020f100 */
[----:B------:R-:W-:Y:S01]  /*2d70*/  LOP3.LUT R19, R19, R18, R16, 0x96, !PT ;  /* 0x0000001213137212 */ /* 0x000fe200078e9610 */
[----:B------:R-:W-:Y:S01]  /*2d80*/  FFMA R16, R17, R2, 1.1641532182693481445e-10 ;  /* 0x2f00000011107423 */ /* 0x000fe20000000002 */
[----:B------:R-:W-:Y:S02]  /*2d90*/  IADD3 R18, PT, PT, R9, 0xb0f8a, R11 ;  /* 0x000b0f8a09127810 */ /* 0x000fe40007ffe00b */
[----:B------:R-:W-:Y:S01]  /*2da0*/  LOP3.LUT R10, R19, R6, RZ, 0x3c, !PT ;  /* 0x00000006130a7212 */ /* 0x000fe200078e3cff */
[----:B------:R-:W-:Y:S01]  /*2db0*/  FFMA R17, R16, R3, 10 ;  /* 0x4120000010117423 */ /* 0x000fe20000000003 */
[----:B0-----:R-:W-:-:S02]  /*2dc0*/  IADD3 R16, PT, PT, R12, R5, R4 ;  /* 0x000000050c107210 */ /* 0x001fc40007ffe004 */
[----:B------:R-:W-:Y:S01]  /*2dd0*/  I2FP.F32.U32 R19, R18 ;  /* 0x0000001200137245 */ /* 0x000fe20000201000 */
[----:B------:R-:W-:Y:S01]  /*2de0*/  IMAD.SHL.U32 R20, R10, 0x10, RZ ;  /* 0x000000100a147824 */ /* 0x000fe200078e00ff */
[----:B------:R-:W-:Y:S01]  /*2df0*/  IADD3 R9, PT, PT, R9, 0x10974f, R14 ;  /* 0x0010974f09097810 */ /* 0x000fe20007ffe00e */
[----:B------:R-:W-:Y:S01]  /*2e00*/  IMAD.SHL.U32 R18, R24, 0x2, RZ ;  /* 0x0000000218127824 */ /* 0x000fe200078e00ff */
[----:B-1----:R-:W-:Y:S01]  /*2e10*/  IADD3 R8, PT, PT, R13, R8, R16 ;  /* 0x000000080d087210 */ /* 0x002fe20007ffe010 */
[----:B------:R-:W-:Y:S01]  /*2e20*/  FFMA R4, R19, R2, 1.1641532182693481445e-10 ;  /* 0x2f00000013047423 */ /* 0x000fe20000000002 */
[----:B------:R-:W-:Y:S01]  /*2e30*/  LOP3.LUT R5, R21, R22, R20, 0x96, !PT ;  /* 0x0000001615057212 */ /* 0x000fe200078e9614 */
[----:B------:R0:W1:Y:S01]  /*2e40*/  F2I.TRUNC.NTZ R12, R17 ;  /* 0x00000011000c7305 */ /* 0x000062000020f100 */
[----:B------:R-:W-:Y:S01]  /*2e50*/  SHF.R.U32.HI R21, RZ, 0x2, R14 ;  /* 0x00000002ff157819 */ /* 0x000fe2000001160e */
[----:B------:R-:W-:Y:S01]  /*2e60*/  FFMA R4, R4, R3, 10 ;  /* 0x4120000004047423 */ /* 0x000fe20000000003 */
[----:B------:R-:W-:-:S02]  /*2e70*/  LOP3.LUT R5, R5, R10, RZ, 0x3c, !PT ;  /* 0x0000000a05057212 */ /* 0x000fc400078e3cff */
[----:B------:R-:W-:Y:S02]  /*2e80*/  I2FP.F32.U32 R11, R9 ;  /* 0x00000009000b7245 */ /* 0x000fe40000201000 */
[----:B------:R-:W-:Y:S01]  /*2e90*/  LOP3.LUT R9, R21, R14, RZ, 0x3c, !PT ;  /* 0x0000000e15097212 */ /* 0x000fe200078e3cff */
[----:B------:R-:W-:Y:S01]  /*2ea0*/  IMAD.SHL.U32 R19, R5, 0x10, RZ ;  /* 0x0000001005137824 */ /* 0x000fe200078e00ff */
[----:B------:R-:W-:Y:S01]  /*2eb0*/  SHF.R.U32.HI R21, RZ, 0x2, R6 ;  /* 0x00000002ff157819 */ /* 0x000fe20000011606 */
[----:B0-----:R-:W-:Y:S01]  /*2ec0*/  VIADD R17, R0, 0x2c3e28 ;  /* 0x002c3e2800117836 */ /* 0x001fe20000000000 */
[----:B------:R-:W-:Y:S01]  /*2ed0*/  SHF.R.U32.HI R23, RZ, 0x2, R10 ;  /* 0x00000002ff177819 */ /* 0x000fe2000001160a */
[----:B------:R-:W-:Y:S01]  /*2ee0*/  IMAD.SHL.U32 R20, R9, 0x2, RZ ;  /* 0x0000000209147824 */ /* 0x000fe200078e00ff */
[----:B------:R-:W-:Y:S01]  /*2ef0*/  LOP3.LUT R14, R24, R18, R19, 0x96, !PT ;  /* 0x00000012180e7212 */ /* 0x000fe200078e9613 */
[----:B------:R-:W-:Y:S01]  /*2f00*/  FFMA R18, R11, R2, 1.1641532182693481445e-10 ;  /* 0x2f0000000b127423 */ /* 0x000fe20000000002 */
[----:B------:R-:W-:Y:S01]  /*2f10*/  LOP3.LUT R21, R21, R6, RZ, 0x3c, !PT ;  /* 0x0000000615157212 */ /* 0x000fe200078e3cff */
[C---:B------:R-:W-:Y:S01]  /*2f20*/  IMAD.IADD R19, R17.reuse, 0x1, R6 ;  /* 0x0000000111137824 */ /* 0x040fe200078e0206 */
[----:B------:R-:W-:Y:S01]  /*2f30*/  LOP3.LUT R14, R14, R5, RZ, 0x3c, !PT ;  /* 0x000000050e0e7212 */ /* 0x000fe200078e3cff */
[----:B------:R-:W-:Y:S01]  /*2f40*/  FFMA R11, R18, R3, 10 ;  /* 0x41200000120b7423 */ /* 0x000fe20000000003 */
[----:B------:R-:W-:Y:S01]  /*2f50*/  IADD3 R16, PT, PT, R17, 0x587c5, R10 ;  /* 0x000587c511107810 */ /* 0x000fe20007ffe00a */
[----:B------:R-:W-:Y:S01]  /*2f60*/  IMAD.SHL.U32 R22, R21, 0x2, RZ ;  /* 0x0000000215167824 */ /* 0x000fe200078e00ff */
[----:B------:R-:W-:Y:S01]  /*2f70*/  I2FP.F32.U32 R19, R19 ;  /* 0x0000001300137245 */ /* 0x000fe20000201000 */
[----:B------:R-:W-:Y:S01]  /*2f80*/  IMAD.SHL.U32 R18, R14, 0x10, RZ ;  /* 0x000000100e127824 */ /* 0x000fe200078e00ff */
[----:B------:R-:W-:Y:S01]  /*2f90*/  LOP3.LUT R23, R23, R10, RZ, 0x3c, !PT ;  /* 0x0000000a17177212 */ /* 0x000fe200078e3cff */
[----:B------:R-:W-:Y:S02]  /*2fa0*/  F2I.TRUNC.NTZ R4, R4 ;  /* 0x0000000400047305 */ /* 0x000fe4000020f100 */
[----:B------:R-:W-:Y:S01]  /*2fb0*/  FFMA R6, R19, R2, 1.1641532182693481445e-10 ;  /* 0x2f00000013067423 */ /* 0x000fe20000000002 */
[----:B------:R-:W-:-:S02]  /*2fc0*/  LOP3.LUT R13, R9, R20, R18, 0x96, !PT ;  /* 0x00000014090d7212 */ /* 0x000fc400078e9612 */
[----:B------:R-:W-:Y:S02]  /*2fd0*/  I2FP.F32.U32 R19, R16 ;  /* 0x0000001000137245 */ /* 0x000fe40000201000 */
[----:B------:R-:W-:Y:S01]  /*2fe0*/  LOP3.LUT R18, R13, R14, RZ, 0x3c, !PT ;  /* 0x0000000e0d127212 */ /* 0x000fe200078e3cff */
[----:B------:R0:W2:Y:S01]  /*2ff0*/  F2I.TRUNC.NTZ R9, R11 ;  /* 0x0000000b00097305 */ /* 0x0000a2000020f100 */
[----:B------:R-:W-:Y:S01]  /*3000*/  FFMA R13, R6, R3, 10 ;  /* 0x41200000060d7423 */ /* 0x000fe20000000003 */
[----:B-1----:R-:W-:Y:S01]  /*3010*/  IADD3 R6, PT, PT, R12, R15, R8 ;  /* 0x0000000f0c067210 */ /* 0x002fe20007ffe008 */
[----:B------:R-:W-:Y:S01]  /*3020*/  FFMA R10, R19, R2, 1.1641532182693481445e-10 ;  /* 0x2f000000130a7423 */ /* 0x000fe20000000002 */
[----:B------:R-:W-:Y:S01]  /*3030*/  IMAD.SHL.U32 R20, R18, 0x10, RZ ;  /* 0x0000001012147824 */ /* 0x000fe200078e00ff */
[----:B------:R-:W-:Y:S01]  /*3040*/  SHF.R.U32.HI R12, RZ, 0x2, R5 ;  /* 0x00000002ff0c7819 */ /* 0x000fe20000011605 */
[----:B------:R-:W-:Y:S02]  /*3050*/  IMAD.SHL.U32 R19, R23, 0x2, RZ ;  /* 0x0000000217137824 */ /* 0x000fe400078e00ff */
[----:B------:R1:W-:Y:S01]  /*3060*/  F2I.TRUNC.NTZ R8, R13 ;  /* 0x0000000d00087305 */ /* 0x0003e2000020f100 */
[----:B------:R-:W-:-:S02]  /*3070*/  LOP3.LUT R21, R21, R22, R20, 0x96, !PT ;  /* 0x0000001615157212 */ /* 0x000fc400078e9614 */
[----:B0-----:R-:W-:Y:S02]  /*3080*/  IADD3 R11, PT, PT, R17, 0xb0f8a, R5 ;  /* 0x000b0f8a110b7810 */ /* 0x001fe40007ffe005 */
[----:B------:R-:W-:Y:S02]  /*3090*/  LOP3.LUT R20, R21, R18, RZ, 0x3c, !PT ;  /* 0x0000001215147212 */ /* 0x000fe400078e3cff */
[----:B------:R-:W-:Y:S01]  /*30a0*/  I2FP.F32.U32 R15, R11 ;  /* 0x0000000b000f7245 */ /* 0x000fe20000201000 */
[----:B------:R-:W-:Y:S01]  /*30b0*/  FFMA R11, R10, R3, 10 ;  /* 0x412000000a0b7423 */ /* 0x000fe20000000003 */
[----:B------:R-:W-:Y:S01]  /*30c0*/  LOP3.LUT R12, R12, R5, RZ, 0x3c, !PT ;  /* 0x000000050c0c7212 */ /* 0x000fe200078e3cff */
[----:B------:R-:W-:Y:S01]  /*30d0*/  IMAD.SHL.U32 R16, R20, 0x10, RZ ;  /* 0x0000001014107824 */ /* 0x000fe200078e00ff */
[--C-:B------:R-:W-:Y:S02]  /*30e0*/  SHF.R.U32.HI R5, RZ, 0x2, R14.reuse ;  /* 0x00000002ff057819 */ /* 0x100fe4000001160e */
[----:B------:R-:W-:Y:S01]  /*30f0*/  IADD3 R17, PT, PT, R17, 0x10974f, R14 ;  /* 0x0010974f11117810 */ /* 0x000fe20007ffe00e */
[----:B------:R-:W0:Y:S01]  /*3100*/  F2I.TRUNC.NTZ R11, R11 ;  /* 0x0000000b000b7305 */ /* 0x000e22000020f100 */
[----:B------:R-:W-:Y:S01]  /*3110*/  LOP3.LUT R19, R23, R19, R16, 0x96, !PT ;  /* 0x0000001317137212 */ /* 0x000fe200078e9610 */
[----:B------:R-:W-:Y:S01]  /*3120*/  FFMA R16, R15, R2, 1.1641532182693481445e-10 ;  /* 0x2f0000000f107423 */ /* 0x000fe20000000002 */
[----:B------:R-:W-:Y:S01]  /*3130*/  LOP3.LUT R10, R5, R14, RZ, 0x3c, !PT ;  /* 0x0000000e050a7212 */ /* 0x000fe200078e3cff */
[----:B------:R-:W-:Y:S01]  /*3140*/  VIADD R5, R0, 0x425d3c ;  /* 0x00425d3c00057836 */ /* 0x000fe20000000000 */
[----:B------:R-:W-:Y:S01]  /*3150*/  I2FP.F32.U32 R17, R17 ;  /* 0x0000001100117245 */ /* 0x000fe20000201000 */
[----:B------:R-:W-:Y:S01]  /*3160*/  FFMA R14, R16, R3, 10 ;  /* 0x41200000100e7423 */ /* 0x000fe20000000003 */
[----:B------:R-:W-:Y:S01]  /*3170*/  LOP3.LUT R16, R19, R20, RZ, 0x3c, !PT ;  /* 0x0000001413107212 */ /* 0x000fe200078e3cff */
[----:B------:R-:W-:Y:S01]  /*3180*/  IMAD.SHL.U32 R15, R12, 0x2, RZ ;  /* 0x000000020c0f7824 */ /* 0x000fe200078e00ff */
[----:B--2---:R-:W-:Y:S01]  /*3190*/  IADD3 R4, PT, PT, R9, R4, R6 ;  /* 0x0000000409047210 */ /* 0x004fe20007ffe006 */
[----:B------:R-:W-:Y:S01]  /*31a0*/  FFMA R22, R17, R2, 1.1641532182693481445e-10 ;  /* 0x2f00000011167423 */ /* 0x000fe20000000002 */
[----:B------:R-:W-:Y:S01]  /*31b0*/  IMAD.IADD R17, R5, 0x1, R18 ;  /* 0x0000000105117824 */ /* 0x000fe200078e0212 */
[----:B------:R-:W-:Y:S01]  /*31c0*/  F2I.TRUNC.NTZ R14, R14 ;  /* 0x0000000e000e7305 */ /* 0x000fe2000020f100 */
[----:B-1----:R-:W-:Y:S01]  /*31d0*/  IMAD.SHL.U32 R13, R16, 0x10, RZ ;  /* 0x00000010100d7824 */ /* 0x002fe200078e00ff */
[----:B0-----:R-:W-:-:S02]  /*31e0*/  IADD3 R4, PT, PT, R11, R8, R4 ;  /* 0x000000080b047210 */ /* 0x001fc40007ffe004 */
[----:B------:R-:W-:Y:S02]  /*31f0*/  I2FP.F32.U32 R19, R17 ;  /* 0x0000001100137245 */ /* 0x000fe40000201000 */
[----:B------:R-:W-:Y:S01]  /*3200*/  LOP3.LUT R21, R12, R15, R13, 0x96, !PT ;  /* 0x0000000f0c157212 */ /* 0x000fe200078e960d */
[-C--:B------:R-:W-:Y:S01]  /*3210*/  FFMA R13, R22, R3.reuse, 10 ;  /* 0x41200000160d7423 */ /* 0x080fe20000000003 */
[----:B------:R-:W-:Y:S02]  /*3220*/  IMAD.SHL.U32 R15, R10, 0x2, RZ ;  /* 0x000000020a0f7824 */ /* 0x000fe400078e00ff */
[----:B------:R-:W-:Y:S01]  /*3230*/  FFMA R22, R19, R2, 1.1641532182693481445e-10 ;  /* 0x2f00000013167423 */ /* 0x000fe20000000002 */
[----:B------:R-:W-:Y:S02]  /*3240*/  LOP3.LUT R12, R21, R16, RZ, 0x3c, !PT ;  /* 0x00000010150c7212 */ /* 0x000fe400078e3cff */
[----:B------:R-:W-:Y:S01]  /*3250*/  IADD3 R21, PT, PT, R5, 0x587c5, R20 ;  /* 0x000587c505157810 */ /* 0x000fe20007ffe014 */
[----:B------:R-:W-:Y:S01]  /*3260*/  FFMA R23, R22, R3, 10 ;  /* 0x4120000016177423 */ /* 0x000fe20000000003 */
[----:B------:R-:W-:Y:S01]  /*3270*/  SHF.R.U32.HI R17, RZ, 0x2, R18 ;  /* 0x00000002ff117819 */ /* 0x000fe20000011612 */
[----:B------:R-:W-:Y:S01]  /*3280*/  IMAD.SHL.U32 R19, R12, 0x10, RZ ;  /* 0x000000100c137824 */ /* 0x000fe200078e00ff */
[----:B------:R-:W-:Y:S01]  /*3290*/  I2FP.F32.U32 R25, R21 ;  /* 0x0000001500197245 */ /* 0x000fe20000201000 */
[----:B------:R-:W0:Y:S01]  /*32a0*/  F2I.TRUNC.NTZ R13, R13 ;  /* 0x0000000d000d7305 */ /* 0x000e22000020f100 */
[----:B------:R-:W-:-:S02]  /*32b0*/  LOP3.LUT R17, R17, R18, RZ, 0x3c, !PT ;  /* 0x0000001211117212 */ /* 0x000fc400078e3cff */
[----:B------:R-:W-:Y:S01]  /*32c0*/  LOP3.LUT R19, R10, R15, R19, 0x96, !PT ;  /* 0x0000000f0a137212 */ /* 0x000fe200078e9613 */
[----:B------:R-:W-:Y:S01]  /*32d0*/  FFMA R10, R25, R2, 1.1641532182693481445e-10 ;  /* 0x2f000000190a7423 */ /* 0x000fe20000000002 */
[----:B------:R-:W-:Y:S02]  /*32e0*/  SHF.R.U32.HI R21, RZ, 0x2, R20 ;  /* 0x00000002ff157819 */ /* 0x000fe40000011614 */
[----:B------:R-:W-:Y:S01]  /*32f0*/  IADD3 R22, PT, PT, R5, 0xb0f8a, R16 ;  /* 0x000b0f8a05167810 */ /* 0x000fe20007ffe010 */
[----:B------:R-:W-:Y:S01]  /*3300*/  FFMA R18, R10, R3, 10 ;  /* 0x412000000a127423 */ /* 0x000fe20000000003 */
[----:B------:R-:W-:Y:S01]  /*3310*/  LOP3.LUT R10, R19, R12, RZ, 0x3c, !PT ;  /* 0x0000000c130a7212 */ /* 0x000fe200078e3cff */
[----:B------:R-:W-:Y:S01]  /*3320*/  IMAD.SHL.U32 R19, R17, 0x2, RZ ;  /* 0x0000000211137824 */ /* 0x000fe200078e00ff */
[----:B------:R-:W-:Y:S01]  /*3330*/  LOP3.LUT R20, R21, R20, RZ, 0x3c, !PT ;  /* 0x0000001415147212 */ /* 0x000fe200078e3cff */
[----:B------:R1:W-:Y:S01]  /*3340*/  F2I.TRUNC.NTZ R15, R23 ;  /* 0x00000017000f7305 */ /* 0x0003e2000020f100 */
[----:B------:R-:W-:Y:S01]  /*3350*/  I2FP.F32.U32 R21, R22 ;  /* 0x0000001600157245 */ /* 0x000fe20000201000 */
[----:B------:R-:W-:Y:S01]  /*3360*/  IMAD.SHL.U32 R22, R10, 0x10, RZ ;  /* 0x000000100a167824 */ /* 0x000fe200078e00ff */
[----:B------:R-:W-:-:S02]  /*3370*/  IADD3 R5, PT, PT, R5, 0x10974f, R12 ;  /* 0x0010974f05057810 */ /* 0x000fc40007ffe00c */
[----:B------:R-:W-:Y:S01]  /*3380*/  SHF.R.U32.HI R25, RZ, 0x2, R16 ;  /* 0x00000002ff197819 */ /* 0x000fe20000011610 */
[-C--:B------:R-:W-:Y:S01]  /*3390*/  FFMA R24, R21, R2.reuse, 1.1641532182693481445e-10 ;  /* 0x2f00000015187423 */ /* 0x080fe20000000002 */
[----:B------:R-:W-:Y:S01]  /*33a0*/  IMAD.SHL.U32 R21, R20, 0x2, RZ ;  /* 0x0000000214157824 */ /* 0x000fe200078e00ff */
[----:B------:R-:W2:Y:S01]  /*33b0*/  F2I.TRUNC.NTZ R18, R18 ;  /* 0x0000001200127305 */ /* 0x000ea2000020f100 */
[----:B-1----:R-:W-:Y:S02]  /*33c0*/  I2FP.F32.U32 R23, R5 ;  /* 0x0000000500177245 */ /* 0x002fe40000201000 */
[----:B------:R-:W-:Y:S01]  /*33d0*/  LOP3.LUT R5, R17, R19, R22, 0x96, !PT ;  /* 0x0000001311057212 */ /* 0x000fe200078e9616 */
[-C--:B------:R-:W-:Y:S01]  /*33e0*/  FFMA R17, R24, R3.reuse, 10 ;  /* 0x4120000018117423 */ /* 0x080fe20000000003 */
[C---:B------:R-:W-:Y:S02]  /*33f0*/  VIADD R19, R0.reuse, 0x587c50 ;  /* 0x00587c5000137836 */ /* 0x040fe40000000000 */
[----:B------:R-:W-:Y:S01]  /*3400*/  FFMA R24, R23, R2, 1.1641532182693481445e-10 ;  /* 0x2f00000017187423 */ /* 0x000fe20000000002 */
[----:B------:R-:W-:Y:S01]  /*3410*/  LOP3.LUT R5, R5, R10, RZ, 0x3c, !PT ;  /* 0x0000000a05057212 */ /* 0x000fe200078e3cff */
[----:B------:R-:W-:Y:S01]  /*3420*/  VIADD R0, R0, 0x6e9b64 ;  /* 0x006e9b6400007836 */ /* 0x000fe20000000000 */
[----:B0-----:R-:W-:Y:S01]  /*3430*/  IADD3 R4, PT, PT, R13, R14, R4 ;  /* 0x0000000e0d047210 */ /* 0x001fe20007ffe004 */
[----:B------:R-:W-:Y:S01]  /*3440*/  FFMA R27, R24, R3, 10 ;  /* 0x41200000181b7423 */ /* 0x000fe20000000003 */
[----:B------:R-:W-:Y:S01]  /*3450*/  IMAD.IADD R22, R10, 0x1, R19 ;  /* 0x000000010a167824 */ /* 0x000fe200078e0213 */
[----:B------:R-:W-:Y:S01]  /*3460*/  F2I.TRUNC.NTZ R17, R17 ;  /* 0x0000001100117305 */ /* 0x000fe2000020f100 */
[----:B------:R-:W-:Y:S01]  /*3470*/  IMAD.SHL.U32 R24, R5, 0x10, RZ ;  /* 0x0000001005187824 */ /* 0x000fe200078e00ff */
[----:B------:R-:W-:-:S02]  /*3480*/  ISETP.NE.AND P0, PT, R0, 0x358f025e, PT ;  /* 0x358f025e0000780c */ /* 0x000fc40003f05270 */
[----:B------:R-:W-:Y:S02]  /*3490*/  I2FP.F32.U32 R23, R22 ;  /* 0x0000001600177245 */ /* 0x000fe40000201000 */
[----:B------:R-:W-:Y:S02]  /*34a0*/  LOP3.LUT R26, R20, R21, R24, 0x96, !PT ;  /* 0x00000015141a7212 */ /* 0x000fe400078e9618 */
[----:B------:R-:W-:Y:S01]  /*34b0*/  LOP3.LUT R20, R25, R16, RZ, 0x3c, !PT ;  /* 0x0000001019147212 */ /* 0x000fe200078e3cff */
[----:B------:R-:W-:Y:S01]  /*34c0*/  FFMA R24, R23, R2, 1.1641532182693481445e-10 ;  /* 0x2f00000017187423 */ /* 0x000fe20000000002 */
[----:B------:R-:W-:Y:S01]  /*34d0*/  LOP3.LUT R16, R26, R5, RZ, 0x3c, !PT ;  /* 0x000000051a107212 */ /* 0x000fe200078e3cff */
[----:B------:R-:W0:Y:S01]  /*34e0*/  F2I.TRUNC.NTZ R22, R27 ;  /* 0x0000001b00167305 */ /* 0x000e22000020f100 */
[----:B------:R-:W-:Y:S01]  /*34f0*/  IADD3 R23, PT, PT, R19, 0x587c5, R5 ;  /* 0x000587c513177810 */ /* 0x000fe20007ffe005 */
[----:B------:R-:W-:Y:S02]  /*3500*/  IMAD.SHL.U32 R26, R20, 0x2, RZ ;  /* 0x00000002141a7824 */ /* 0x000fe400078e00ff */
[----:B------:R-:W-:Y:S01]  /*3510*/  FFMA R21, R24, R3, 10 ;  /* 0x4120000018157423 */ /* 0x000fe20000000003 */
[----:B------:R-:W-:Y:S01]  /*3520*/  IMAD.SHL.U32 R25, R16, 0x10, RZ ;  /* 0x0000001010197824 */ /* 0x000fe200078e00ff */
[----:B------:R-:W-:-:S02]  /*3530*/  I2FP.F32.U32 R23, R23 ;  /* 0x0000001700177245 */ /* 0x000fc40000201000 */
[----:B--2---:R-:W-:Y:S02]  /*3540*/  IADD3 R4, PT, PT, R18, R15, R4 ;  /* 0x0000000f12047210 */ /* 0x004fe40007ffe004 */
[----:B------:R-:W-:Y:S01]  /*3550*/  LOP3.LUT R25, R20, R26, R25, 0x96, !PT ;  /* 0x0000001a14197212 */ /* 0x000fe200078e9619 */
[----:B------:R-:W-:Y:S01]  /*3560*/  FFMA R24, R23, R2, 1.1641532182693481445e-10 ;  /* 0x2f00000017187423 */ /* 0x000fe20000000002 */
[----:B------:R-:W-:Y:S01]  /*3570*/  IADD3 R23, PT, PT, R19, 0xb0f8a, R16 ;  /* 0x000b0f8a13177810 */ /* 0x000fe20007ffe010 */
[----:B------:R-:W-:Y:S01]  /*3580*/  F2I.TRUNC.NTZ R21, R21 ;  /* 0x0000001500157305 */ /* 0x000fe2000020f100 */
[----:B------:R-:W-:Y:S01]  /*3590*/  LOP3.LUT R20, R25, R16, RZ, 0x3c, !PT ;  /* 0x0000001019147212 */ /* 0x000fe200078e3cff */
[----:B------:R-:W-:Y:S01]  /*35a0*/  FFMA R24, R24, R3, 10 ;  /* 0x4120000018187423 */ /* 0x000fe20000000003 */
[----:B------:R-:W-:Y:S02]  /*35b0*/  I2FP.F32.U32 R23, R23 ;  /* 0x0000001700177245 */ /* 0x000fe40000201000 */
[----:B------:R-:W-:-:S02]  /*35c0*/  IADD3 R19, PT, PT, R19, 0x10974f, R20 ;  /* 0x0010974f13137810 */ /* 0x000fc40007ffe014 */
[----:B0-----:R-:W-:Y:S01]  /*35d0*/  IADD3 R4, PT, PT, R22, R17, R4 ;  /* 0x0000001116047210 */ /* 0x001fe20007ffe004 */
[-C--:B------:R-:W-:Y:S01]  /*35e0*/  FFMA R26, R23, R2.reuse, 1.1641532182693481445e-10 ;  /* 0x2f000000171a7423 */ /* 0x080fe20000000002 */
[----:B------:R-:W-:Y:S01]  /*35f0*/  I2FP.F32.U32 R19, R19 ;  /* 0x0000001300137245 */ /* 0x000fe20000201000 */
[----:B------:R-:W0:Y:S02]  /*3600*/  F2I.TRUNC.NTZ R24, R24 ;  /* 0x0000001800187305 */ /* 0x000e24000020f100 */
[----:B------:R-:W-:Y:S02]  /*3610*/  FFMA R26, R26, R3, 10 ;  /* 0x412000001a1a7423 */ /* 0x000fe40000000003 */
[----:B------:R-:W-:-:S04]  /*3620*/  FFMA R2, R19, R2, 1.1641532182693481445e-10 ;  /* 0x2f00000013027423 */ /* 0x000fc80000000002 */
[----:B------:R-:W-:Y:S01]  /*3630*/  FFMA R2, R2, R3, 10 ;  /* 0x4120000002027423 */ /* 0x000fe20000000003 */
[----:B------:R-:W-:Y:S01]  /*3640*/  F2I.TRUNC.NTZ R26, R26 ;  /* 0x0000001a001a7305 */ /* 0x000fe2000020f100 */
[----:B0-----:R-:W-:-:S07]  /*3650*/  IADD3 R21, PT, PT, R24, R21, R4 ;  /* 0x0000001518157210 */ /* 0x001fce0007ffe004 */
[----:B------:R-:W0:Y:S02]  /*3660*/  F2I.TRUNC.NTZ R2, R2 ;  /* 0x0000000200027305 */ /* 0x000e24000020f100 */
[----:B0-----:R-:W-:Y:S01]  /*3670*/  IADD3 R4, PT, PT, R2, R26, R21 ;  /* 0x0000001a02047210 */ /* 0x001fe20007ffe015 */
[----:B------:R-:W-:Y:S06]  /*3680*/  @P0 BRA `(.L_x_14) ;  /* 0xfffffff000440947 */ /* 0x000fec000383ffff */
[----:B------:R-:W0:Y:S01]  /*3690*/  LDCU.64 UR4, c[0x0][0x380] ;  /* 0x00007000ff0477ac */ /* 0x000e220008000a00 */
[----:B------:R-:W-:Y:S02]  /*36a0*/  SHF.R.S32.HI R0, RZ, 0x1f, R7 ;  /* 0x0000001fff007819 */ /* 0x000fe40000011407 */
[----:B0-----:R-:W-:-:S04]  /*36b0*/  LEA R2, P0, R7, UR4, 0x2 ;  /* 0x0000000407027c11 */ /* 0x001fc8000f8010ff */
[----:B------:R-:W-:-:S05]  /*36c0*/  LEA.HI.X R3, R7, UR5, R0, 0x2, P0 ;  /* 0x0000000507037c11 */ /* 0x000fca00080f1400 */
[----:B------:R-:W-:Y:S01]  /*36d0*/  STG.E desc[UR6][R2.64], R4 ;  /* 0x0000000402007986 */ /* 0x000fe2000c101906 */
[----:B------:R-:W-:Y:S05]  /*36e0*/  EXIT ;  /* 0x000000000000794d */ /* 0x000fea0003800000 */
.L_x_15:
        /* <DEDUP_REMOVED lines=9> */
.L_x_18:


//--------------------- .nv.global.init           --------------------------
	.section	.nv.global.init,"aw",@progbits
	.align	4
.nv.global.init:
	.type		mrg32k3aM1SubSeq,@object
	.size		mrg32k3aM1SubSeq,(mrg32k3aM2SubSeq - mrg32k3aM1SubSeq)
mrg32k3aM1SubSeq:
        /*0000*/ 	.byte	0x0b, 0xcc, 0xee, 0x04, 0x73, 0x29, 0x8b, 0x6f, 0xf6, 0x53, 0x03, 0xf6, 0x23, 0xf6, 0xea, 0xda
        /* <DEDUP_REMOVED lines=125> */
	.type		mrg32k3aM2SubSeq,@object
	.size		mrg32k3aM2SubSeq,(mrg32k3aM1 - mrg32k3aM2SubSeq)
mrg32k3aM2SubSeq:
        /* <DEDUP_REMOVED lines=126> */
	.type		mrg32k3aM1,@object
	.size		mrg32k3aM1,(mrg32k3aM1Seq - mrg32k3aM1)
mrg32k3aM1:
        /* <DEDUP_REMOVED lines=144> */
	.type		mrg32k3aM1Seq,@object
	.size		mrg32k3aM1Seq,(mrg32k3aM2 - mrg32k3aM1Seq)
mrg32k3aM1Seq:
        /* <DEDUP_REMOVED lines=144> */
	.type		mrg32k3aM2,@object
	.size		mrg32k3aM2,(mrg32k3aM2Seq - mrg32k3aM2)
mrg32k3aM2:
        /* <DEDUP_REMOVED lines=144> */
	.type		mrg32k3aM2Seq,@object
	.size		mrg32k3aM2Seq,(precalc_xorwow_matrix - mrg32k3aM2Seq)
mrg32k3aM2Seq:
        /* <DEDUP_REMOVED lines=144> */
	.type		precalc_xorwow_matrix,@object
	.size		precalc_xorwow_matrix,(precalc_xorwow_offset_matrix - precalc_xorwow_matrix)
precalc_xorwow_matrix:
        /* <DEDUP_REMOVED lines=6400> */
	.type		precalc_xorwow_offset_matrix,@object
	.size		precalc_xorwow_offset_matrix,(.L_1 - precalc_xorwow_offset_matrix)
precalc_xorwow_offset_matrix:
        /* <DEDUP_REMOVED lines=6400> */
.L_1:


//--------------------- .nv.shared.reserved.0     --------------------------
	.section	.nv.shared.reserved.0,"aw",@nobits
	.weak		__nv_reservedSMEM_offset_0_alias
	.size		__nv_reservedSMEM_offset_0_alias, 0, 64
	.other		__nv_reservedSMEM_offset_0_alias,@"STO_CUDA_RESERVED_SHARED STV_DEFAULT"
__nv_reservedSMEM_offset_0_alias:
	.zero		0
	.zero		64


//--------------------- .nv.global                --------------------------
	.section	.nv.global,"aw",@nobits
.nv.global:
	.type		_ZN34_INTERNAL_f13905de_4_k_cu_86927c706thrust24THRUST_300001_SM_1000_NS3seqE,@object
	.size		_ZN34_INTERNAL_f13905de_4_k_cu_86927c706thrust24THRUST_300001_SM_1000_NS3seqE,(_ZN34_INTERNAL_f13905de_4_k_cu_86927c704cuda3std3__48in_placeE - _ZN34_INTERNAL_f13905de_4_k_cu_86927c706thrust24THRUST_300001_SM_1000_NS3seqE)
_ZN34_INTERNAL_f13905de_4_k_cu_86927c706thrust24THRUST_300001_SM_1000_NS3seqE:
	.zero		1
	.type		_ZN34_INTERNAL_f13905de_4_k_cu_86927c704cuda3std3__48in_placeE,@object
	.size		_ZN34_INTERNAL_f13905de_4_k_cu_86927c704cuda3std3__48in_placeE,(_ZN34_INTERNAL_f13905de_4_k_cu_86927c704cuda3std6ranges3__45__cpo4sizeE - _ZN34_INTERNAL_f13905de_4_k_cu_86927c704cuda3std3__48in_placeE)
_ZN34_INTERNAL_f13905de_4_k_cu_86927c704cuda3std3__48in_placeE:
	.zero		1
	.type		_ZN34_INTERNAL_f13905de_4_k_cu_86927c704cuda3std6ranges3__45__cpo4sizeE,@object
	.size		_ZN34_INTERNAL_f13905de_4_k_cu_86927c704cuda3std6ranges3__45__cpo4sizeE,(_ZN34_INTERNAL_f13905de_4_k_cu_86927c706thrust24THRUST_300001_SM_1000_NS12placeholders2_3E - _ZN34_INTERNAL_f13905de_4_k_cu_86927c704cuda3std6ranges3__45__cpo4sizeE)
_ZN34_INTERNAL_f13905de_4_k_cu_86927c704cuda3std6ranges3__45__cpo4sizeE:
	.zero		1
	.type		_ZN34_INTERNAL_f13905de_4_k_cu_86927c706thrust24THRUST_300001_SM_1000_NS12placeholders2_3E,@object
	.size		_ZN34_INTERNAL_f13905de_4_k_cu_86927c706thrust24THRUST_300001_SM_1000_NS12placeholders2_3E,(_ZN34_INTERNAL_f13905de_4_k_cu_86927c704cuda3std3__45__cpo6cbeginE - _ZN34_INTERNAL_f13905de_4_k_cu_86927c706thrust24THRUST_300001_SM_1000_NS12placeholders2_3E)
_ZN34_INTERNAL_f13905de_4_k_cu_86927c706thrust24THRUST_300001_SM_1000_NS12placeholders2_3E:
	.zero		1
	.type		_ZN34_INTERNAL_f13905de_4_k_cu_86927c704cuda3std3__45__cpo6cbeginE,@object
	.size		_ZN34_INTERNAL_f13905de_4_k_cu_86927c704cuda3std3__45__cpo6cbeginE,(_ZN34_INTERNAL_f13905de_4_k_cu_86927c704cuda3std6ranges3__45__cpo6cbeginE - _ZN34_INTERNAL_f13905de_4_k_cu_86927c704cuda3std3__45__cpo6cbeginE)
_ZN34_INTERNAL_f13905de_4_k_cu_86927c704cuda3std3__45__cpo6cbeginE:
	.zero		1
	.type		_ZN34_INTERNAL_f13905de_4_k_cu_86927c704cuda3std6ranges3__45__cpo6cbeginE,@object
	.size		_ZN34_INTERNAL_f13905de_4_k_cu_86927c704cuda3std6ranges3__45__cpo6cbeginE,(_ZN34_INTERNAL_f13905de_4_k_cu_86927c706thrust24THRUST_300001_SM_1000_NS12placeholders2_7E - _ZN34_INTERNAL_f13905de_4_k_cu_86927c704cuda3std6ranges3__45__cpo6cbeginE)
_ZN34_INTERNAL_f13905de_4_k_cu_86927c704cuda3std6ranges3__45__cpo6cbeginE:
	.zero		1
	.type		_ZN34_INTERNAL_f13905de_4_k_cu_86927c706thrust24THRUST_300001_SM_1000_NS12placeholders2_7E,@object
	.size		_ZN34_INTERNAL_f13905de_4_k_cu_86927c706thrust24THRUST_300001_SM_1000_NS12placeholders2_7E,(_ZN34_INTERNAL_f13905de_4_k_cu_86927c704cuda3std3__45__cpo7crbeginE - _ZN34_INTERNAL_f13905de_4_k_cu_86927c706thrust24THRUST_300001_SM_1000_NS12placeholders2_7E)
_ZN34_INTERNAL_f13905de_4_k_cu_86927c706thrust24THRUST_300001_SM_1000_NS12placeholders2_7E:
	.zero		1
	.type		_ZN34_INTERNAL_f13905de_4_k_cu_86927c704cuda3std3__45__cpo7crbeginE,@object
	.size		_ZN34_INTERNAL_f13905de_4_k_cu_86927c704cuda3std3__45__cpo7crbeginE,(_ZN34_INTERNAL_f13905de_4_k_cu_86927c704cuda3std6ranges3__45__cpo4nextE - _ZN34_INTERNAL_f13905de_4_k_cu_86927c704cuda3std3__45__cpo7crbeginE)
_ZN34_INTERNAL_f13905de_4_k_cu_86927c704cuda3std3__45__cpo7crbeginE:
	.zero		1
	.type		_ZN34_INTERNAL_f13905de_4_k_cu_86927c704cuda3std6ranges3__45__cpo4nextE,@object
	.size		_ZN34_INTERNAL_f13905de_4_k_cu_86927c704cuda3std6ranges3__45__cpo4nextE,(_ZN34_INTERNAL_f13905de_4_k_cu_86927c704cuda3std6ranges3__45__cpo4swapE - _ZN34_INTERNAL_f13905de_4_k_cu_86927c704cuda3std6ranges3__45__cpo4nextE)
_ZN34_INTERNAL_f13905de_4_k_cu_86927c704cuda3std6ranges3__45__cpo4nextE:
	.zero		1
	.type		_ZN34_INTERNAL_f13905de_4_k_cu_86927c704cuda3std6ranges3__45__cpo4swapE,@object
	.size		_ZN34_INTERNAL_f13905de_4_k_cu_86927c704cuda3std6ranges3__45__cpo4swapE,(_ZN34_INTERNAL_f13905de_4_k_cu_86927c706thrust24THRUST_300001_SM_1000_NS8cuda_cub10par_nosyncE - _ZN34_INTERNAL_f13905de_4_k_cu_86927c704cuda3std6ranges3__45__cpo4swapE)
_ZN34_INTERNAL_f13905de_4_k_cu_86927c704cuda3std6ranges3__45__cpo4swapE:
	.zero		1
	.type		_ZN34_INTERNAL_f13905de_4_k_cu_86927c706thrust24THRUST_300001_SM_1000_NS8cuda_cub10par_nosyncE,@object
	.size		_ZN34_INTERNAL_f13905de_4_k_cu_86927c706thrust24THRUST_300001_SM_1000_NS8cuda_cub10par_nosyncE,(_ZN34_INTERNAL_f13905de_4_k_cu_86927c706thrust24THRUST_300001_SM_1000_NS12placeholders2_9E - _ZN34_INTERNAL_f13905de_4_k_cu_86927c706thrust24THRUST_300001_SM_1000_NS8cuda_cub10par_nosyncE)
_ZN34_INTERNAL_f13905de_4_k_cu_86927c706thrust24THRUST_300001_SM_1000_NS8cuda_cub10par_nosyncE:
	.zero		1
	.type		_ZN34_INTERNAL_f13905de_4_k_cu_86927c706thrust24THRUST_300001_SM_1000_NS12placeholders2_9E,@object
	.size		_ZN34_INTERNAL_f13905de_4_k_cu_86927c706thrust24THRUST_300001_SM_1000_NS12placeholders2_9E,(_ZN34_INTERNAL_f13905de_4_k_cu_86927c704cuda3std3__436_GLOBAL__N__f13905de_4_k_cu_86927c706ignoreE - _ZN34_INTERNAL_f13905de_4_k_cu_86927c706thrust24THRUST_300001_SM_1000_NS12placeholders2_9E)
_ZN34_INTERNAL_f13905de_4_k_cu_86927c706thrust24THRUST_300001_SM_1000_NS12placeholders2_9E:
	.zero		1
	.type		_ZN34_INTERNAL_f13905de_4_k_cu_86927c704cuda3std3__436_GLOBAL__N__f13905de_4_k_cu_86927c706ignoreE,@object
	.size		_ZN34_INTERNAL_f13905de_4_k_cu_86927c704cuda3std3__436_GLOBAL__N__f13905de_4_k_cu_86927c706ignoreE,(_ZN34_INTERNAL_f13905de_4_k_cu_86927c704cuda3std6ranges3__45__cpo4dataE - _ZN34_INTERNAL_f13905de_4_k_cu_86927c704cuda3std3__436_GLOBAL__N__f13905de_4_k_cu_86927c706ignoreE)
_ZN34_INTERNAL_f13905de_4_k_cu_86927c704cuda3std3__436_GLOBAL__N__f13905de_4_k_cu_86927c706ignoreE:
	.zero		1
	.type		_ZN34_INTERNAL_f13905de_4_k_cu_86927c704cuda3std6ranges3__45__cpo4dataE,@object
	.size		_ZN34_INTERNAL_f13905de_4_k_cu_86927c704cuda3std6ranges3__45__cpo4dataE,(_ZN34_INTERNAL_f13905de_4_k_cu_86927c706thrust24THRUST_300001_SM_1000_NS12placeholders2_1E - _ZN34_INTERNAL_f13905de_4_k_cu_86927c704cuda3std6ranges3__45__cpo4dataE)
_ZN34_INTERNAL_f13905de_4_k_cu_86927c704cuda3std6ranges3__45__cpo4dataE:
	.zero		1
	.type		_ZN34_INTERNAL_f13905de_4_k_cu_86927c706thrust24THRUST_300001_SM_1000_NS12placeholders2_1E,@object
	.size		_ZN34_INTERNAL_f13905de_4_k_cu_86927c706thrust24THRUST_300001_SM_1000_NS12placeholders2_1E,(_ZN34_INTERNAL_f13905de_4_k_cu_86927c704cuda3std3__45__cpo5beginE - _ZN34_INTERNAL_f13905de_4_k_cu_86927c706thrust24THRUST_300001_SM_1000_NS12placeholders2_1E)
_ZN34_INTERNAL_f13905de_4_k_cu_86927c706thrust24THRUST_300001_SM_1000_NS12placeholders2_1E:
	.zero		1
	.type		_ZN34_INTERNAL_f13905de_4_k_cu_86927c704cuda3std3__45__cpo5beginE,@object
	.size		_ZN34_INTERNAL_f13905de_4_k_cu_86927c704cuda3std3__45__cpo5beginE,(_ZN34_INTERNAL_f13905de_4_k_cu_86927c704cuda3std6ranges3__45__cpo5beginE - _ZN34_INTERNAL_f13905de_4_k_cu_86927c704cuda3std3__45__cpo5beginE)
_ZN34_INTERNAL_f13905de_4_k_cu_86927c704cuda3std3__45__cpo5beginE:
	.zero		1
	.type		_ZN34_INTERNAL_f13905de_4_k_cu_86927c704cuda3std6ranges3__45__cpo5beginE,@object
	.size		_ZN34_INTERNAL_f13905de_4_k_cu_86927c704cuda3std6ranges3__45__cpo5beginE,(_ZN34_INTERNAL_f13905de_4_k_cu_86927c706thrust24THRUST_300001_SM_1000_NS12placeholders2_5E - _ZN34_INTERNAL_f13905de_4_k_cu_86927c704cuda3std6ranges3__45__cpo5beginE)
_ZN34_INTERNAL_f13905de_4_k_cu_86927c704cuda3std6ranges3__45__cpo5beginE:
	.zero		1
	.type		_ZN34_INTERNAL_f13905de_4_k_cu_86927c706thrust24THRUST_300001_SM_1000_NS12placeholders2_5E,@object
	.size		_ZN34_INTERNAL_f13905de_4_k_cu_86927c706thrust24THRUST_300001_SM_1000_NS12placeholders2_5E,(_ZN34_INTERNAL_f13905de_4_k_cu_86927c704cuda3std3__45__cpo6rbeginE - _ZN34_INTERNAL_f13905de_4_k_cu_86927c706thrust24THRUST_300001_SM_1000_NS12placeholders2_5E)
_ZN34_INTERNAL_f13905de_4_k_cu_86927c706thrust24THRUST_300001_SM_1000_NS12placeholders2_5E:
	.zero		1
	.type		_ZN34_INTERNAL_f13905de_4_k_cu_86927c704cuda3std3__45__cpo6rbeginE,@object
	.size		_ZN34_INTERNAL_f13905de_4_k_cu_86927c704cuda3std3__45__cpo6rbeginE,(_ZN34_INTERNAL_f13905de_4_k_cu_86927c704cuda3std6ranges3__45__cpo7advanceE - _ZN34_INTERNAL_f13905de_4_k_cu_86927c704cuda3std3__45__cpo6rbeginE)
_ZN34_INTERNAL_f13905de_4_k_cu_86927c704cuda3std3__45__cpo6rbeginE:
	.zero		1
	.type		_ZN34_INTERNAL_f13905de_4_k_cu_86927c704cuda3std6ranges3__45__cpo7advanceE,@object
	.size		_ZN34_INTERNAL_f13905de_4_k_cu_86927c704cuda3std6ranges3__45__cpo7advanceE,(_ZN34_INTERNAL_f13905de_4_k_cu_86927c704cuda3std3__47nulloptE - _ZN34_INTERNAL_f13905de_4_k_cu_86927c704cuda3std6ranges3__45__cpo7advanceE)
_ZN34_INTERNAL_f13905de_4_k_cu_86927c704cuda3std6ranges3__45__cpo7advanceE:
	.zero		1
	.type		_ZN34_INTERNAL_f13905de_4_k_cu_86927c704cuda3std3__47nulloptE,@object
	.size		_ZN34_INTERNAL_f13905de_4_k_cu_86927c704cuda3std3__47nulloptE,(_ZN34_INTERNAL_f13905de_4_k_cu_86927c704cuda3std6ranges3__45__cpo8distanceE - _ZN34_INTERNAL_f13905de_4_k_cu_86927c704cuda3std3__47nulloptE)
_ZN34_INTERNAL_f13905de_4_k_cu_86927c704cuda3std3__47nulloptE:
	.zero		1
	.type		_ZN34_INTERNAL_f13905de_4_k_cu_86927c704cuda3std6ranges3__45__cpo8distanceE,@object
	.size		_ZN34_INTERNAL_f13905de_4_k_cu_86927c704cuda3std6ranges3__45__cpo8distanceE,(_ZN34_INTERNAL_f13905de_4_k_cu_86927c706thrust24THRUST_300001_SM_1000_NS12placeholders3_10E - _ZN34_INTERNAL_f13905de_4_k_cu_86927c704cuda3std6ranges3__45__cpo8distanceE)
_ZN34_INTERNAL_f13905de_4_k_cu_86927c704cuda3std6ranges3__45__cpo8distanceE:
	.zero		1
	.type		_ZN34_INTERNAL_f13905de_4_k_cu_86927c706thrust24THRUST_300001_SM_1000_NS12placeholders3_10E,@object
	.size		_ZN34_INTERNAL_f13905de_4_k_cu_86927c706thrust24THRUST_300001_SM_1000_NS12placeholders3_10E,(_ZN34_INTERNAL_f13905de_4_k_cu_86927c704cuda3std3__419piecewise_constructE - _ZN34_INTERNAL_f13905de_4_k_cu_86927c706thrust24THRUST_300001_SM_1000_NS12placeholders3_10E)
_ZN34_INTERNAL_f13905de_4_k_cu_86927c706thrust24THRUST_300001_SM_1000_NS12placeholders3_10E:
	.zero		1
	.type		_ZN34_INTERNAL_f13905de_4_k_cu_86927c704cuda3std3__419piecewise_constructE,@object
	.size		_ZN34_INTERNAL_f13905de_4_k_cu_86927c704cuda3std3__419piecewise_constructE,(_ZN34_INTERNAL_f13905de_4_k_cu_86927c704cuda3std6ranges3__45__cpo5cdataE - _ZN34_INTERNAL_f13905de_4_k_cu_86927c704cuda3std3__419piecewise_constructE)
_ZN34_INTERNAL_f13905de_4_k_cu_86927c704cuda3std3__419piecewise_constructE:
	.zero		1
	.type		_ZN34_INTERNAL_f13905de_4_k_cu_86927c704cuda3std6ranges3__45__cpo5cdataE,@object
	.size		_ZN34_INTERNAL_f13905de_4_k_cu_86927c704cuda3std6ranges3__45__cpo5cdataE,(_ZN34_INTERNAL_f13905de_4_k_cu_86927c706thrust24THRUST_300001_SM_1000_NS12placeholders2_2E - _ZN34_INTERNAL_f13905de_4_k_cu_86927c704cuda3std6ranges3__45__cpo5cdataE)
_ZN34_INTERNAL_f13905de_4_k_cu_86927c704cuda3std6ranges3__45__cpo5cdataE:
	.zero		1
	.type		_ZN34_INTERNAL_f13905de_4_k_cu_86927c706thrust24THRUST_300001_SM_1000_NS12placeholders2_2E,@object
	.size		_ZN34_INTERNAL_f13905de_4_k_cu_86927c706thrust24THRUST_300001_SM_1000_NS12placeholders2_2E,(_ZN34_INTERNAL_f13905de_4_k_cu_86927c704cuda3std3__45__cpo3endE - _ZN34_INTERNAL_f13905de_4_k_cu_86927c706thrust24THRUST_300001_SM_1000_NS12placeholders2_2E)
_ZN34_INTERNAL_f13905de_4_k_cu_86927c706thrust24THRUST_300001_SM_1000_NS12placeholders2_2E:
	.zero		1
	.type		_ZN34_INTERNAL_f13905de_4_k_cu_86927c704cuda3std3__45__cpo3endE,@object
	.size		_ZN34_INTERNAL_f13905de_4_k_cu_86927c704cuda3std3__45__cpo3endE,(_ZN34_INTERNAL_f13905de_4_k_cu_86927c704cuda3std6ranges3__45__cpo3endE - _ZN34_INTERNAL_f13905de_4_k_cu_86927c704cuda3std3__45__cpo3endE)
_ZN34_INTERNAL_f13905de_4_k_cu_86927c704cuda3std3__45__cpo3endE:
	.zero		1
	.type		_ZN34_INTERNAL_f13905de_4_k_cu_86927c704cuda3std6ranges3__45__cpo3endE,@object
	.size		_ZN34_INTERNAL_f13905de_4_k_cu_86927c704cuda3std6ranges3__45__cpo3endE,(_ZN34_INTERNAL_f13905de_4_k_cu_86927c706thrust24THRUST_300001_SM_1000_NS12placeholders2_6E - _ZN34_INTERNAL_f13905de_4_k_cu_86927c704cuda3std6ranges3__45__cpo3endE)
_ZN34_INTERNAL_f13905de_4_k_cu_86927c704cuda3std6ranges3__45__cpo3endE:
	.zero		1
	.type		_ZN34_INTERNAL_f13905de_4_k_cu_86927c706thrust24THRUST_300001_SM_1000_NS12placeholders2_6E,@object
	.size		_ZN34_INTERNAL_f13905de_4_k_cu_86927c706thrust24THRUST_300001_SM_1000_NS12placeholders2_6E,(_ZN34_INTERNAL_f13905de_4_k_cu_86927c704cuda3std3__45__cpo4rendE - _ZN34_INTERNAL_f13905de_4_k_cu_86927c706thrust24THRUST_300001_SM_1000_NS12placeholders2_6E)
_ZN34_INTERNAL_f13905de_4_k_cu_86927c706thrust24THRUST_300001_SM_1000_NS12placeholders2_6E:
	.zero		1
	.type		_ZN34_INTERNAL_f13905de_4_k_cu_86927c704cuda3std3__45__cpo4rendE,@object
	.size		_ZN34_INTERNAL_f13905de_4_k_cu_86927c704cuda3std3__45__cpo4rendE,(_ZN34_INTERNAL_f13905de_4_k_cu_86927c704cuda3std6ranges3__45__cpo9iter_swapE - _ZN34_INTERNAL_f13905de_4_k_cu_86927c704cuda3std3__45__cpo4rendE)
_ZN34_INTERNAL_f13905de_4_k_cu_86927c704cuda3std3__45__cpo4rendE:
	.zero		1
	.type		_ZN34_INTERNAL_f13905de_4_k_cu_86927c704cuda3std6ranges3__45__cpo9iter_swapE,@object
	.size		_ZN34_INTERNAL_f13905de_4_k_cu_86927c704cuda3std6ranges3__45__cpo9iter_swapE,(_ZN34_INTERNAL_f13905de_4_k_cu_86927c704cuda3std3__48unexpectE - _ZN34_INTERNAL_f13905de_4_k_cu_86927c704cuda3std6ranges3__45__cpo9iter_swapE)
_ZN34_INTERNAL_f13905de_4_k_cu_86927c704cuda3std6ranges3__45__cpo9iter_swapE:
	.zero		1
	.type		_ZN34_INTERNAL_f13905de_4_k_cu_86927c704cuda3std3__48unexpectE,@object
	.size		_ZN34_INTERNAL_f13905de_4_k_cu_86927c704cuda3std3__48unexpectE,(_ZN34_INTERNAL_f13905de_4_k_cu_86927c706thrust24THRUST_300001_SM_1000_NS8cuda_cub3parE - _ZN34_INTERNAL_f13905de_4_k_cu_86927c704cuda3std3__48unexpectE)
_ZN34_INTERNAL_f13905de_4_k_cu_86927c704cuda3std3__48unexpectE:
	.zero		1
	.type		_ZN34_INTERNAL_f13905de_4_k_cu_86927c706thrust24THRUST_300001_SM_1000_NS8cuda_cub3parE,@object
	.size		_ZN34_INTERNAL_f13905de_4_k_cu_86927c706thrust24THRUST_300001_SM_1000_NS8cuda_cub3parE,(_ZN34_INTERNAL_f13905de_4_k_cu_86927c706thrust24THRUST_300001_SM_1000_NS12placeholders2_4E - _ZN34_INTERNAL_f13905de_4_k_cu_86927c706thrust24THRUST_300001_SM_1000_NS8cuda_cub3parE)
_ZN34_INTERNAL_f13905de_4_k_cu_86927c706thrust24THRUST_300001_SM_1000_NS8cuda_cub3parE:
	.zero		1
	.type		_ZN34_INTERNAL_f13905de_4_k_cu_86927c706thrust24THRUST_300001_SM_1000_NS12placeholders2_4E,@object
	.size		_ZN34_INTERNAL_f13905de_4_k_cu_86927c706thrust24THRUST_300001_SM_1000_NS12placeholders2_4E,(_ZN34_INTERNAL_f13905de_4_k_cu_86927c704cuda3std3__45__cpo4cendE - _ZN34_INTERNAL_f13905de_4_k_cu_86927c706thrust24THRUST_300001_SM_1000_NS12placeholders2_4E)
_ZN34_INTERNAL_f13905de_4_k_cu_86927c706thrust24THRUST_300001_SM_1000_NS12placeholders2_4E:
	.zero		1
	.type		_ZN34_INTERNAL_f13905de_4_k_cu_86927c704cuda3std3__45__cpo4cendE,@object
	.size		_ZN34_INTERNAL_f13905de_4_k_cu_86927c704cuda3std3__45__cpo4cendE,(_ZN34_INTERNAL_f13905de_4_k_cu_86927c704cuda3std6ranges3__45__cpo4cendE - _ZN34_INTERNAL_f13905de_4_k_cu_86927c704cuda3std3__45__cpo4cendE)
_ZN34_INTERNAL_f13905de_4_k_cu_86927c704cuda3std3__45__cpo4cendE:
	.zero		1
	.type		_ZN34_INTERNAL_f13905de_4_k_cu_86927c704cuda3std6ranges3__45__cpo4cendE,@object
	.size		_ZN34_INTERNAL_f13905de_4_k_cu_86927c704cuda3std6ranges3__45__cpo4cendE,(_ZN34_INTERNAL_f13905de_4_k_cu_86927c704cuda3std3__420unreachable_sentinelE - _ZN34_INTERNAL_f13905de_4_k_cu_86927c704cuda3std6ranges3__45__cpo4cendE)
_ZN34_INTERNAL_f13905de_4_k_cu_86927c704cuda3std6ranges3__45__cpo4cendE:
	.zero		1
	.type		_ZN34_INTERNAL_f13905de_4_k_cu_86927c704cuda3std3__420unreachable_sentinelE,@object
	.size		_ZN34_INTERNAL_f13905de_4_k_cu_86927c704cuda3std3__420unreachable_sentinelE,(_ZN34_INTERNAL_f13905de_4_k_cu_86927c704cuda3std6ranges3__45__cpo5ssizeE - _ZN34_INTERNAL_f13905de_4_k_cu_86927c704cuda3std3__420unreachable_sentinelE)
_ZN34_INTERNAL_f13905de_4_k_cu_86927c704cuda3std3__420unreachable_sentinelE:
	.zero		1
	.type		_ZN34_INTERNAL_f13905de_4_k_cu_86927c704cuda3std6ranges3__45__cpo5ssizeE,@object
	.size		_ZN34_INTERNAL_f13905de_4_k_cu_86927c704cuda3std6ranges3__45__cpo5ssizeE,(_ZN34_INTERNAL_f13905de_4_k_cu_86927c706thrust24THRUST_300001_SM_1000_NS12placeholders2_8E - _ZN34_INTERNAL_f13905de_4_k_cu_86927c704cuda3std6ranges3__45__cpo5ssizeE)
_ZN34_INTERNAL_f13905de_4_k_cu_86927c704cuda3std6ranges3__45__cpo5ssizeE:
	.zero		1
	.type		_ZN34_INTERNAL_f13905de_4_k_cu_86927c706thrust24THRUST_300001_SM_1000_NS12placeholders2_8E,@object
	.size		_ZN34_INTERNAL_f13905de_4_k_cu_86927c706thrust24THRUST_300001_SM_1000_NS12placeholders2_8E,(_ZN34_INTERNAL_f13905de_4_k_cu_86927c704cuda3std3__45__cpo5crendE - _ZN34_INTERNAL_f13905de_4_k_cu_86927c706thrust24THRUST_300001_SM_1000_NS12placeholders2_8E)
_ZN34_INTERNAL_f13905de_4_k_cu_86927c706thrust24THRUST_300001_SM_1000_NS12placeholders2_8E:
	.zero		1
	.type		_ZN34_INTERNAL_f13905de_4_k_cu_86927c704cuda3std3__45__cpo5crendE,@object
	.size		_ZN34_INTERNAL_f13905de_4_k_cu_86927c704cuda3std3__45__cpo5crendE,(_ZN34_INTERNAL_f13905de_4_k_cu_86927c704cuda3std6ranges3__45__cpo4prevE - _ZN34_INTERNAL_f13905de_4_k_cu_86927c704cuda3std3__45__cpo5crendE)
_ZN34_INTERNAL_f13905de_4_k_cu_86927c704cuda3std3__45__cpo5crendE:
	.zero		1
	.type		_ZN34_INTERNAL_f13905de_4_k_cu_86927c704cuda3std6ranges3__45__cpo4prevE,@object
	.size		_ZN34_INTERNAL_f13905de_4_k_cu_86927c704cuda3std6ranges3__45__cpo4prevE,(_ZN34_INTERNAL_f13905de_4_k_cu_86927c704cuda3std6ranges3__45__cpo9iter_moveE - _ZN34_INTERNAL_f13905de_4_k_cu_86927c704cuda3std6ranges3__45__cpo4prevE)
_ZN34_INTERNAL_f13905de_4_k_cu_86927c704cuda3std6ranges3__45__cpo4prevE:
	.zero		1
	.type		_ZN34_INTERNAL_f13905de_4_k_cu_86927c704cuda3std6ranges3__45__cpo9iter_moveE,@object
	.size		_ZN34_INTERNAL_f13905de_4_k_cu_86927c704cuda3std6ranges3__45__cpo9iter_moveE,(_ZN34_INTERNAL_f13905de_4_k_cu_86927c706thrust24THRUST_300001_SM_1000_NS6system6detail10sequential3seqE - _ZN34_INTERNAL_f13905de_4_k_cu_86927c704cuda3std6ranges3__45__cpo9iter_moveE)
_ZN34_INTERNAL_f13905de_4_k_cu_86927c704cuda3std6ranges3__45__cpo9iter_moveE:
	.zero		1
	.type		_ZN34_INTERNAL_f13905de_4_k_cu_86927c706thrust24THRUST_300001_SM_1000_NS6system6detail10sequential3seqE,@object
	.size		_ZN34_INTERNAL_f13905de_4_k_cu_86927c706thrust24THRUST_300001_SM_1000_NS6system6detail10sequential3seqE,(.L_40 - _ZN34_INTERNAL_f13905de_4_k_cu_86927c706thrust24THRUST_300001_SM_1000_NS6system6detail10sequential3seqE)
_ZN34_INTERNAL_f13905de_4_k_cu_86927c706thrust24THRUST_300001_SM_1000_NS6system6detail10sequential3seqE:
	.zero		1
.L_40:


//--------------------- .nv.constant0._ZN3cub18CUB_300001_SM_10006detail8for_each13static_kernelINS2_12policy_hub_t12policy_500_tEmN6thrust24THRUST_300001_SM_1000_NS8cuda_cub20__uninitialized_fill7functorINS7_10device_ptrIiEEiEEEEvT0_T1_ --------------------------
	.section	.nv.constant0._ZN3cub18CUB_300001_SM_10006detail8for_each13static_kernelINS2_12policy_hub_t12policy_500_tEmN6thrust24THRUST_300001_SM_1000_NS8cuda_cub20__uninitialized_fill7functorINS7_10device_ptrIiEEiEEEEvT0_T1_,"a",@progbits
	.sectionflags	@""
	.align	4
.nv.constant0._ZN3cub18CUB_300001_SM_10006detail8for_each13static_kernelINS2_12policy_hub_t12policy_500_tEmN6thrust24THRUST_300001_SM_1000_NS8cuda_cub20__uninitialized_fill7functorINS7_10device_ptrIiEEiEEEEvT0_T1_:
	.zero		920


//--------------------- .nv.constant0._ZN3cub18CUB_300001_SM_10006detail11EmptyKernelIvEEvv --------------------------
	.section	.nv.constant0._ZN3cub18CUB_300001_SM_10006detail11EmptyKernelIvEEvv,"a",@progbits
	.sectionflags	@""
	.align	4
.nv.constant0._ZN3cub18CUB_300001_SM_10006detail11EmptyKernelIvEEvv:
	.zero		896


//--------------------- .nv.constant0._Z5gerarPii --------------------------
	.section	.nv.constant0._Z5gerarPii,"a",@progbits
	.sectionflags	@""
	.align	4
.nv.constant0._Z5gerarPii:
	.zero		908


//--------------------- SYMBOLS --------------------------

	.type		.nv.reservedSmem.offset0,@object
	.size		.nv.reservedSmem.offset0,0x4
